//
// Generated by NVIDIA NVVM Compiler
//
// Compiler Build ID: CL-36424714
// Cuda compilation tools, release 13.0, V13.0.88
// Based on NVVM 20.0.0
//

.version 9.0
.target sm_100
.address_size 64

	// .globl	_Z11kernel_hashPciyyPhS_S0_
.global .align 4 .b8 k[256] = {120, 164, 106, 215, 86, 183, 199, 232, 219, 112, 32, 36, 238, 206, 189, 193, 175, 15, 124, 245, 42, 198, 135, 71, 19, 70, 48, 168, 1, 149, 70, 253, 216, 152, 128, 105, 175, 247, 68, 139, 177, 91, 255, 255, 190, 215, 92, 137, 34, 17, 144, 107, 147, 113, 152, 253, 142, 67, 121, 166, 33, 8, 180, 73, 98, 37, 30, 246, 64, 179, 64, 192, 81, 90, 94, 38, 170, 199, 182, 233, 93, 16, 47, 214, 83, 20, 68, 2, 129, 230, 161, 216, 200, 251, 211, 231, 230, 205, 225, 33, 214, 7, 55, 195, 135, 13, 213, 244, 237, 20, 90, 69, 5, 233, 227, 169, 248, 163, 239, 252, 217, 2, 111, 103, 138, 76, 42, 141, 66, 57, 250, 255, 129, 246, 113, 135, 34, 97, 157, 109, 12, 56, 229, 253, 68, 234, 190, 164, 169, 207, 222, 75, 96, 75, 187, 246, 112, 188, 191, 190, 198, 126, 155, 40, 250, 39, 161, 234, 133, 48, 239, 212, 5, 29, 136, 4, 57, 208, 212, 217, 229, 153, 219, 230, 248, 124, 162, 31, 101, 86, 172, 196, 68, 34, 41, 244, 151, 255, 42, 67, 167, 35, 148, 171, 57, 160, 147, 252, 195, 89, 91, 101, 146, 204, 12, 143, 125, 244, 239, 255, 209, 93, 132, 133, 79, 126, 168, 111, 224, 230, 44, 254, 20, 67, 1, 163, 161, 17, 8, 78, 130, 126, 83, 247, 53, 242, 58, 189, 187, 210, 215, 42, 145, 211, 134, 235};
.global .align 4 .b8 r[256] = {7, 0, 0, 0, 12, 0, 0, 0, 17, 0, 0, 0, 22, 0, 0, 0, 7, 0, 0, 0, 12, 0, 0, 0, 17, 0, 0, 0, 22, 0, 0, 0, 7, 0, 0, 0, 12, 0, 0, 0, 17, 0, 0, 0, 22, 0, 0, 0, 7, 0, 0, 0, 12, 0, 0, 0, 17, 0, 0, 0, 22, 0, 0, 0, 5, 0, 0, 0, 9, 0, 0, 0, 14, 0, 0, 0, 20, 0, 0, 0, 5, 0, 0, 0, 9, 0, 0, 0, 14, 0, 0, 0, 20, 0, 0, 0, 5, 0, 0, 0, 9, 0, 0, 0, 14, 0, 0, 0, 20, 0, 0, 0, 5, 0, 0, 0, 9, 0, 0, 0, 14, 0, 0, 0, 20, 0, 0, 0, 4, 0, 0, 0, 11, 0, 0, 0, 16, 0, 0, 0, 23, 0, 0, 0, 4, 0, 0, 0, 11, 0, 0, 0, 16, 0, 0, 0, 23, 0, 0, 0, 4, 0, 0, 0, 11, 0, 0, 0, 16, 0, 0, 0, 23, 0, 0, 0, 4, 0, 0, 0, 11, 0, 0, 0, 16, 0, 0, 0, 23, 0, 0, 0, 6, 0, 0, 0, 10, 0, 0, 0, 15, 0, 0, 0, 21, 0, 0, 0, 6, 0, 0, 0, 10, 0, 0, 0, 15, 0, 0, 0, 21, 0, 0, 0, 6, 0, 0, 0, 10, 0, 0, 0, 15, 0, 0, 0, 21, 0, 0, 0, 6, 0, 0, 0, 10, 0, 0, 0, 15, 0, 0, 0, 21};

.visible .entry _Z11kernel_hashPciyyPhS_S0_(
	.param .u64 .ptr .align 1 _Z11kernel_hashPciyyPhS_S0__param_0,
	.param .u32 _Z11kernel_hashPciyyPhS_S0__param_1,
	.param .u64 _Z11kernel_hashPciyyPhS_S0__param_2,
	.param .u64 _Z11kernel_hashPciyyPhS_S0__param_3,
	.param .u64 .ptr .align 1 _Z11kernel_hashPciyyPhS_S0__param_4,
	.param .u64 .ptr .align 1 _Z11kernel_hashPciyyPhS_S0__param_5,
	.param .u64 .ptr .align 1 _Z11kernel_hashPciyyPhS_S0__param_6
)
{
	.local .align 16 .b8 	__local_depot0[64];
	.reg .b64 	%SP;
	.reg .b64 	%SPL;
	.reg .pred 	%p<85>;
	.reg .b16 	%rs<202>;
	.reg .b32 	%r<427>;
	.reg .b64 	%rd<143>;

	mov.u64 	%SPL, __local_depot0;
	ld.param.u64 	%rd54, [_Z11kernel_hashPciyyPhS_S0__param_0];
	ld.param.u32 	%r129, [_Z11kernel_hashPciyyPhS_S0__param_1];
	ld.param.u64 	%rd55, [_Z11kernel_hashPciyyPhS_S0__param_2];
	ld.param.u64 	%rd52, [_Z11kernel_hashPciyyPhS_S0__param_3];
	ld.param.u64 	%rd56, [_Z11kernel_hashPciyyPhS_S0__param_4];
	ld.param.u64 	%rd57, [_Z11kernel_hashPciyyPhS_S0__param_5];
	ld.param.u64 	%rd53, [_Z11kernel_hashPciyyPhS_S0__param_6];
	cvta.to.global.u64 	%rd1, %rd57;
	cvta.to.global.u64 	%rd2, %rd56;
	cvta.to.global.u64 	%rd3, %rd54;
	add.u64 	%rd4, %SPL, 0;
	mov.u32 	%r131, %ntid.x;
	mov.u32 	%r132, %ctaid.x;
	mov.u32 	%r133, %tid.x;
	mad.lo.s32 	%r1, %r131, %r132, %r133;
	add.s32 	%r2, %r129, 1;
	mad.lo.s32 	%r134, %r1, %r129, %r1;
	cvt.s64.s32 	%rd59, %r1;
	mad.lo.s64 	%rd129, %rd52, %rd59, %rd55;
	cvt.s64.s32 	%rd6, %r134;
	add.s64 	%rd7, %rd3, %rd6;
	setp.eq.s64 	%p1, %rd129, 0;
	mov.b32 	%r395, 0;
	@%p1 bra 	$L__BB0_3;
	mov.b32 	%r389, 0;
$L__BB0_2:
	mul.hi.u64 	%rd60, %rd129, 5675921253449092805;
	shr.u64 	%rd9, %rd60, 3;
	mul.lo.s64 	%rd61, %rd9, 26;
	sub.s64 	%rd62, %rd129, %rd61;
	cvt.u16.u64 	%rs9, %rd62;
	add.s16 	%rs10, %rs9, 97;
	add.s32 	%r395, %r389, 1;
	cvt.u64.u32 	%rd63, %r389;
	add.s64 	%rd64, %rd7, %rd63;
	st.global.u8 	[%rd64], %rs10;
	setp.lt.u64 	%p2, %rd129, 26;
	mov.u64 	%rd129, %rd9;
	mov.u32 	%r389, %r395;
	@%p2 bra 	$L__BB0_3;
	bra.uni 	$L__BB0_2;
$L__BB0_3:
	setp.ge.s32 	%p3, %r395, %r129;
	@%p3 bra 	$L__BB0_16;
	sub.s32 	%r4, %r129, %r395;
	and.b32  	%r5, %r4, 15;
	sub.s32 	%r136, %r395, %r129;
	setp.gt.u32 	%p4, %r136, -16;
	mov.u32 	%r396, %r395;
	@%p4 bra 	$L__BB0_7;
	and.b32  	%r6, %r4, -16;
	mov.b32 	%r397, 0;
	mov.u32 	%r396, %r395;
$L__BB0_6:
	.pragma "nounroll";
	cvt.u64.u32 	%rd65, %r396;
	add.s64 	%rd66, %rd7, %rd65;
	mov.b16 	%rs11, 97;
	st.global.u8 	[%rd66], %rs11;
	st.global.u8 	[%rd66+1], %rs11;
	st.global.u8 	[%rd66+2], %rs11;
	st.global.u8 	[%rd66+3], %rs11;
	st.global.u8 	[%rd66+4], %rs11;
	st.global.u8 	[%rd66+5], %rs11;
	st.global.u8 	[%rd66+6], %rs11;
	st.global.u8 	[%rd66+7], %rs11;
	st.global.u8 	[%rd66+8], %rs11;
	st.global.u8 	[%rd66+9], %rs11;
	st.global.u8 	[%rd66+10], %rs11;
	st.global.u8 	[%rd66+11], %rs11;
	st.global.u8 	[%rd66+12], %rs11;
	st.global.u8 	[%rd66+13], %rs11;
	st.global.u8 	[%rd66+14], %rs11;
	add.s32 	%r396, %r396, 16;
	st.global.u8 	[%rd66+15], %rs11;
	add.s32 	%r397, %r397, 16;
	setp.eq.s32 	%p5, %r397, %r6;
	@%p5 bra 	$L__BB0_7;
	bra.uni 	$L__BB0_6;
$L__BB0_7:
	setp.eq.s32 	%p6, %r5, 0;
	mov.u32 	%r395, %r129;
	@%p6 bra 	$L__BB0_16;
	and.b32  	%r10, %r4, 7;
	setp.lt.u32 	%p7, %r5, 8;
	@%p7 bra 	$L__BB0_10;
	cvt.u64.u32 	%rd67, %r396;
	add.s64 	%rd68, %rd7, %rd67;
	mov.b16 	%rs12, 97;
	st.global.u8 	[%rd68], %rs12;
	st.global.u8 	[%rd68+1], %rs12;
	st.global.u8 	[%rd68+2], %rs12;
	st.global.u8 	[%rd68+3], %rs12;
	st.global.u8 	[%rd68+4], %rs12;
	st.global.u8 	[%rd68+5], %rs12;
	st.global.u8 	[%rd68+6], %rs12;
	st.global.u8 	[%rd68+7], %rs12;
	add.s32 	%r396, %r396, 8;
$L__BB0_10:
	setp.eq.s32 	%p8, %r10, 0;
	mov.u32 	%r395, %r129;
	@%p8 bra 	$L__BB0_16;
	and.b32  	%r13, %r4, 3;
	setp.lt.u32 	%p9, %r10, 4;
	@%p9 bra 	$L__BB0_13;
	cvt.u64.u32 	%rd69, %r396;
	add.s64 	%rd70, %rd7, %rd69;
	mov.b16 	%rs13, 97;
	st.global.u8 	[%rd70], %rs13;
	st.global.u8 	[%rd70+1], %rs13;
	st.global.u8 	[%rd70+2], %rs13;
	st.global.u8 	[%rd70+3], %rs13;
	add.s32 	%r396, %r396, 4;
$L__BB0_13:
	setp.eq.s32 	%p10, %r13, 0;
	mov.u32 	%r395, %r129;
	@%p10 bra 	$L__BB0_16;
	mov.b32 	%r394, 0;
$L__BB0_15:
	.pragma "nounroll";
	add.s32 	%r18, %r396, 1;
	cvt.u64.u32 	%rd71, %r396;
	add.s64 	%rd72, %rd7, %rd71;
	mov.b16 	%rs14, 97;
	st.global.u8 	[%rd72], %rs14;
	add.s32 	%r394, %r394, 1;
	setp.ne.s32 	%p11, %r394, %r13;
	mov.u32 	%r396, %r18;
	mov.u32 	%r395, %r129;
	@%p11 bra 	$L__BB0_15;
$L__BB0_16:
	shr.u32 	%r139, %r129, 31;
	add.s32 	%r140, %r129, %r139;
	shr.s32 	%r21, %r140, 1;
	setp.lt.s32 	%p12, %r129, 2;
	@%p12 bra 	$L__BB0_29;
	add.s32 	%r142, %r21, -1;
	and.b32  	%r22, %r21, 15;
	setp.lt.u32 	%p13, %r142, 15;
	mov.b32 	%r399, 0;
	@%p13 bra 	$L__BB0_20;
	and.b32  	%r399, %r21, 1073741808;
	mov.b32 	%r398, 0;
$L__BB0_19:
	.pragma "nounroll";
	cvt.u64.u32 	%rd73, %r398;
	add.s64 	%rd74, %rd7, %rd73;
	ld.global.u8 	%rs15, [%rd74];
	not.b32 	%r144, %r398;
	add.s32 	%r145, %r129, %r144;
	cvt.s64.s32 	%rd75, %r145;
	add.s64 	%rd76, %rd7, %rd75;
	ld.global.u8 	%rs16, [%rd76];
	st.global.u8 	[%rd74], %rs16;
	st.global.u8 	[%rd76], %rs15;
	ld.global.u8 	%rs17, [%rd74+1];
	ld.global.u8 	%rs18, [%rd76+-1];
	st.global.u8 	[%rd74+1], %rs18;
	st.global.u8 	[%rd76+-1], %rs17;
	ld.global.u8 	%rs19, [%rd74+2];
	ld.global.u8 	%rs20, [%rd76+-2];
	st.global.u8 	[%rd74+2], %rs20;
	st.global.u8 	[%rd76+-2], %rs19;
	ld.global.u8 	%rs21, [%rd74+3];
	ld.global.u8 	%rs22, [%rd76+-3];
	st.global.u8 	[%rd74+3], %rs22;
	st.global.u8 	[%rd76+-3], %rs21;
	ld.global.u8 	%rs23, [%rd74+4];
	ld.global.u8 	%rs24, [%rd76+-4];
	st.global.u8 	[%rd74+4], %rs24;
	st.global.u8 	[%rd76+-4], %rs23;
	ld.global.u8 	%rs25, [%rd74+5];
	ld.global.u8 	%rs26, [%rd76+-5];
	st.global.u8 	[%rd74+5], %rs26;
	st.global.u8 	[%rd76+-5], %rs25;
	ld.global.u8 	%rs27, [%rd74+6];
	ld.global.u8 	%rs28, [%rd76+-6];
	st.global.u8 	[%rd74+6], %rs28;
	st.global.u8 	[%rd76+-6], %rs27;
	ld.global.u8 	%rs29, [%rd74+7];
	ld.global.u8 	%rs30, [%rd76+-7];
	st.global.u8 	[%rd74+7], %rs30;
	st.global.u8 	[%rd76+-7], %rs29;
	ld.global.u8 	%rs31, [%rd74+8];
	ld.global.u8 	%rs32, [%rd76+-8];
	st.global.u8 	[%rd74+8], %rs32;
	st.global.u8 	[%rd76+-8], %rs31;
	ld.global.u8 	%rs33, [%rd74+9];
	ld.global.u8 	%rs34, [%rd76+-9];
	st.global.u8 	[%rd74+9], %rs34;
	st.global.u8 	[%rd76+-9], %rs33;
	ld.global.u8 	%rs35, [%rd74+10];
	ld.global.u8 	%rs36, [%rd76+-10];
	st.global.u8 	[%rd74+10], %rs36;
	st.global.u8 	[%rd76+-10], %rs35;
	ld.global.u8 	%rs37, [%rd74+11];
	ld.global.u8 	%rs38, [%rd76+-11];
	st.global.u8 	[%rd74+11], %rs38;
	st.global.u8 	[%rd76+-11], %rs37;
	ld.global.u8 	%rs39, [%rd74+12];
	ld.global.u8 	%rs40, [%rd76+-12];
	st.global.u8 	[%rd74+12], %rs40;
	st.global.u8 	[%rd76+-12], %rs39;
	ld.global.u8 	%rs41, [%rd74+13];
	ld.global.u8 	%rs42, [%rd76+-13];
	st.global.u8 	[%rd74+13], %rs42;
	st.global.u8 	[%rd76+-13], %rs41;
	ld.global.u8 	%rs43, [%rd74+14];
	ld.global.u8 	%rs44, [%rd76+-14];
	st.global.u8 	[%rd74+14], %rs44;
	st.global.u8 	[%rd76+-14], %rs43;
	ld.global.u8 	%rs45, [%rd74+15];
	ld.global.u8 	%rs46, [%rd76+-15];
	st.global.u8 	[%rd74+15], %rs46;
	st.global.u8 	[%rd76+-15], %rs45;
	add.s32 	%r398, %r398, 16;
	setp.ne.s32 	%p14, %r398, %r399;
	@%p14 bra 	$L__BB0_19;
$L__BB0_20:
	setp.eq.s32 	%p15, %r22, 0;
	@%p15 bra 	$L__BB0_29;
	and.b32  	%r31, %r21, 7;
	setp.lt.u32 	%p16, %r22, 8;
	@%p16 bra 	$L__BB0_23;
	cvt.u64.u32 	%rd77, %r399;
	add.s64 	%rd78, %rd7, %rd77;
	ld.global.u8 	%rs47, [%rd78];
	not.b32 	%r146, %r399;
	add.s32 	%r147, %r129, %r146;
	cvt.s64.s32 	%rd79, %r147;
	add.s64 	%rd80, %rd7, %rd79;
	ld.global.u8 	%rs48, [%rd80];
	st.global.u8 	[%rd78], %rs48;
	st.global.u8 	[%rd80], %rs47;
	ld.global.u8 	%rs49, [%rd78+1];
	ld.global.u8 	%rs50, [%rd80+-1];
	st.global.u8 	[%rd78+1], %rs50;
	st.global.u8 	[%rd80+-1], %rs49;
	ld.global.u8 	%rs51, [%rd78+2];
	ld.global.u8 	%rs52, [%rd80+-2];
	st.global.u8 	[%rd78+2], %rs52;
	st.global.u8 	[%rd80+-2], %rs51;
	ld.global.u8 	%rs53, [%rd78+3];
	ld.global.u8 	%rs54, [%rd80+-3];
	st.global.u8 	[%rd78+3], %rs54;
	st.global.u8 	[%rd80+-3], %rs53;
	ld.global.u8 	%rs55, [%rd78+4];
	ld.global.u8 	%rs56, [%rd80+-4];
	st.global.u8 	[%rd78+4], %rs56;
	st.global.u8 	[%rd80+-4], %rs55;
	ld.global.u8 	%rs57, [%rd78+5];
	ld.global.u8 	%rs58, [%rd80+-5];
	st.global.u8 	[%rd78+5], %rs58;
	st.global.u8 	[%rd80+-5], %rs57;
	ld.global.u8 	%rs59, [%rd78+6];
	ld.global.u8 	%rs60, [%rd80+-6];
	st.global.u8 	[%rd78+6], %rs60;
	st.global.u8 	[%rd80+-6], %rs59;
	ld.global.u8 	%rs61, [%rd78+7];
	ld.global.u8 	%rs62, [%rd80+-7];
	st.global.u8 	[%rd78+7], %rs62;
	st.global.u8 	[%rd80+-7], %rs61;
	add.s32 	%r399, %r399, 8;
$L__BB0_23:
	setp.eq.s32 	%p17, %r31, 0;
	@%p17 bra 	$L__BB0_29;
	and.b32  	%r34, %r21, 3;
	setp.lt.u32 	%p18, %r31, 4;
	@%p18 bra 	$L__BB0_26;
	cvt.u64.u32 	%rd81, %r399;
	add.s64 	%rd82, %rd7, %rd81;
	ld.global.u8 	%rs63, [%rd82];
	not.b32 	%r148, %r399;
	add.s32 	%r149, %r129, %r148;
	cvt.s64.s32 	%rd83, %r149;
	add.s64 	%rd84, %rd7, %rd83;
	ld.global.u8 	%rs64, [%rd84];
	st.global.u8 	[%rd82], %rs64;
	st.global.u8 	[%rd84], %rs63;
	ld.global.u8 	%rs65, [%rd82+1];
	ld.global.u8 	%rs66, [%rd84+-1];
	st.global.u8 	[%rd82+1], %rs66;
	st.global.u8 	[%rd84+-1], %rs65;
	ld.global.u8 	%rs67, [%rd82+2];
	ld.global.u8 	%rs68, [%rd84+-2];
	st.global.u8 	[%rd82+2], %rs68;
	st.global.u8 	[%rd84+-2], %rs67;
	ld.global.u8 	%rs69, [%rd82+3];
	ld.global.u8 	%rs70, [%rd84+-3];
	st.global.u8 	[%rd82+3], %rs70;
	st.global.u8 	[%rd84+-3], %rs69;
	add.s32 	%r399, %r399, 4;
$L__BB0_26:
	setp.eq.s32 	%p19, %r34, 0;
	@%p19 bra 	$L__BB0_29;
	mov.b32 	%r403, 0;
$L__BB0_28:
	.pragma "nounroll";
	cvt.u64.u32 	%rd85, %r399;
	add.s64 	%rd86, %rd7, %rd85;
	ld.global.u8 	%rs71, [%rd86];
	not.b32 	%r151, %r399;
	add.s32 	%r152, %r129, %r151;
	cvt.s64.s32 	%rd87, %r152;
	add.s64 	%rd88, %rd7, %rd87;
	ld.global.u8 	%rs72, [%rd88];
	st.global.u8 	[%rd86], %rs72;
	st.global.u8 	[%rd88], %rs71;
	add.s32 	%r399, %r399, 1;
	add.s32 	%r403, %r403, 1;
	setp.ne.s32 	%p20, %r403, %r34;
	@%p20 bra 	$L__BB0_28;
$L__BB0_29:
	cvt.u64.u32 	%rd89, %r395;
	add.s64 	%rd90, %rd7, %rd89;
	mov.b16 	%rs73, 0;
	st.global.u8 	[%rd90], %rs73;
	shl.b32 	%r41, %r1, 6;
	add.s32 	%r42, %r129, -1;
	setp.eq.s64 	%p21, %rd52, 0;
	@%p21 bra 	$L__BB0_124;
	cvta.to.global.u64 	%rd92, %rd53;
	cvt.s64.s32 	%rd93, %r41;
	add.s64 	%rd10, %rd92, %rd93;
	cvt.s64.s32 	%rd94, %r129;
	add.s64 	%rd11, %rd10, %rd94;
	add.s64 	%rd12, %rd94, 1;
	shl.b32 	%r43, %r129, 3;
	shr.u32 	%r153, %r129, 5;
	cvt.u16.u32 	%rs1, %r153;
	shr.u32 	%r154, %r129, 13;
	cvt.u16.u32 	%rs2, %r154;
	shr.u32 	%r155, %r43, 24;
	cvt.u16.u32 	%rs3, %r155;
	shr.s32 	%r44, %r129, 29;
	{ .reg .b16 tmp; mov.b32 {tmp, %rs4}, %r44; }
	shr.u32 	%r156, %r44, 24;
	cvt.u16.u32 	%rs5, %r156;
	cvt.s64.s32 	%rd95, %r42;
	add.s64 	%rd13, %rd7, %rd95;
	and.b32  	%r45, %r129, 15;
	and.b32  	%r46, %r129, 7;
	sub.s64 	%rd96, 55, %rd94;
	sub.s32 	%r157, 7, %r129;
	and.b32  	%r158, %r157, 15;
	and.b32  	%r47, %r129, -16;
	and.b32  	%r48, %r129, 3;
	and.b64  	%rd14, %rd96, 15;
	add.s64 	%rd15, %rd94, -40;
	and.b64  	%rd16, %rd96, -16;
	and.b32  	%r49, %r157, 7;
	add.s32 	%r50, %r158, -1;
	neg.s32 	%r51, %r47;
	add.s64 	%rd97, %rd6, %rd3;
	add.s64 	%rd139, %rd97, 7;
	add.s64 	%rd18, %rd10, 7;
	mov.b64 	%rd130, 0;
$L__BB0_31:
	setp.eq.s32 	%p22, %r129, 0;
	@%p22 bra 	$L__BB0_45;
	setp.lt.u32 	%p23, %r42, 15;
	mov.b32 	%r406, 0;
	@%p23 bra 	$L__BB0_35;
	mov.u64 	%rd131, %rd18;
	mov.u64 	%rd132, %rd139;
	mov.u32 	%r404, %r51;
$L__BB0_34:
	.pragma "nounroll";
	ld.global.u8 	%rs74, [%rd132+-7];
	st.global.u8 	[%rd131+-7], %rs74;
	ld.global.u8 	%rs75, [%rd132+-6];
	st.global.u8 	[%rd131+-6], %rs75;
	ld.global.u8 	%rs76, [%rd132+-5];
	st.global.u8 	[%rd131+-5], %rs76;
	ld.global.u8 	%rs77, [%rd132+-4];
	st.global.u8 	[%rd131+-4], %rs77;
	ld.global.u8 	%rs78, [%rd132+-3];
	st.global.u8 	[%rd131+-3], %rs78;
	ld.global.u8 	%rs79, [%rd132+-2];
	st.global.u8 	[%rd131+-2], %rs79;
	ld.global.u8 	%rs80, [%rd132+-1];
	st.global.u8 	[%rd131+-1], %rs80;
	ld.global.u8 	%rs81, [%rd132];
	st.global.u8 	[%rd131], %rs81;
	ld.global.u8 	%rs82, [%rd132+1];
	st.global.u8 	[%rd131+1], %rs82;
	ld.global.u8 	%rs83, [%rd132+2];
	st.global.u8 	[%rd131+2], %rs83;
	ld.global.u8 	%rs84, [%rd132+3];
	st.global.u8 	[%rd131+3], %rs84;
	ld.global.u8 	%rs85, [%rd132+4];
	st.global.u8 	[%rd131+4], %rs85;
	ld.global.u8 	%rs86, [%rd132+5];
	st.global.u8 	[%rd131+5], %rs86;
	ld.global.u8 	%rs87, [%rd132+6];
	st.global.u8 	[%rd131+6], %rs87;
	ld.global.u8 	%rs88, [%rd132+7];
	st.global.u8 	[%rd131+7], %rs88;
	ld.global.u8 	%rs89, [%rd132+8];
	st.global.u8 	[%rd131+8], %rs89;
	add.s32 	%r404, %r404, 16;
	add.s64 	%rd132, %rd132, 16;
	add.s64 	%rd131, %rd131, 16;
	setp.ne.s32 	%p24, %r404, 0;
	mov.u32 	%r406, %r47;
	@%p24 bra 	$L__BB0_34;
$L__BB0_35:
	setp.eq.s32 	%p25, %r45, 0;
	@%p25 bra 	$L__BB0_45;
	add.s32 	%r160, %r45, -1;
	setp.lt.u32 	%p26, %r160, 7;
	@%p26 bra 	$L__BB0_38;
	cvt.u64.u32 	%rd98, %r406;
	add.s64 	%rd99, %rd7, %rd98;
	ld.global.u8 	%rs90, [%rd99];
	add.s64 	%rd100, %rd10, %rd98;
	st.global.u8 	[%rd100], %rs90;
	ld.global.u8 	%rs91, [%rd99+1];
	st.global.u8 	[%rd100+1], %rs91;
	ld.global.u8 	%rs92, [%rd99+2];
	st.global.u8 	[%rd100+2], %rs92;
	ld.global.u8 	%rs93, [%rd99+3];
	st.global.u8 	[%rd100+3], %rs93;
	ld.global.u8 	%rs94, [%rd99+4];
	st.global.u8 	[%rd100+4], %rs94;
	ld.global.u8 	%rs95, [%rd99+5];
	st.global.u8 	[%rd100+5], %rs95;
	ld.global.u8 	%rs96, [%rd99+6];
	st.global.u8 	[%rd100+6], %rs96;
	ld.global.u8 	%rs97, [%rd99+7];
	st.global.u8 	[%rd100+7], %rs97;
	add.s32 	%r406, %r406, 8;
$L__BB0_38:
	setp.eq.s32 	%p27, %r46, 0;
	@%p27 bra 	$L__BB0_45;
	add.s32 	%r161, %r46, -1;
	setp.lt.u32 	%p28, %r161, 3;
	@%p28 bra 	$L__BB0_41;
	cvt.u64.u32 	%rd101, %r406;
	add.s64 	%rd102, %rd7, %rd101;
	ld.global.u8 	%rs98, [%rd102];
	add.s64 	%rd103, %rd10, %rd101;
	st.global.u8 	[%rd103], %rs98;
	ld.global.u8 	%rs99, [%rd102+1];
	st.global.u8 	[%rd103+1], %rs99;
	ld.global.u8 	%rs100, [%rd102+2];
	st.global.u8 	[%rd103+2], %rs100;
	ld.global.u8 	%rs101, [%rd102+3];
	st.global.u8 	[%rd103+3], %rs101;
	add.s32 	%r406, %r406, 4;
$L__BB0_41:
	setp.eq.s32 	%p29, %r48, 0;
	@%p29 bra 	$L__BB0_45;
	setp.eq.s32 	%p30, %r48, 1;
	cvt.u64.u32 	%rd104, %r406;
	add.s64 	%rd24, %rd7, %rd104;
	ld.global.u8 	%rs102, [%rd24];
	add.s64 	%rd25, %rd10, %rd104;
	st.global.u8 	[%rd25], %rs102;
	@%p30 bra 	$L__BB0_45;
	setp.eq.s32 	%p31, %r48, 2;
	ld.global.u8 	%rs103, [%rd24+1];
	st.global.u8 	[%rd25+1], %rs103;
	@%p31 bra 	$L__BB0_45;
	ld.global.u8 	%rs104, [%rd24+2];
	st.global.u8 	[%rd25+2], %rs104;
$L__BB0_45:
	setp.gt.u64 	%p32, %rd12, 55;
	mov.b16 	%rs105, 128;
	st.global.u8 	[%rd11], %rs105;
	@%p32 bra 	$L__BB0_59;
	setp.lt.u64 	%p33, %rd15, 15;
	mov.u64 	%rd135, %rd12;
	@%p33 bra 	$L__BB0_49;
	mov.b64 	%rd134, 0;
	mov.u64 	%rd135, %rd12;
$L__BB0_48:
	.pragma "nounroll";
	add.s64 	%rd106, %rd10, %rd135;
	mov.b16 	%rs106, 0;
	st.global.u8 	[%rd106], %rs106;
	st.global.u8 	[%rd106+1], %rs106;
	st.global.u8 	[%rd106+2], %rs106;
	st.global.u8 	[%rd106+3], %rs106;
	st.global.u8 	[%rd106+4], %rs106;
	st.global.u8 	[%rd106+5], %rs106;
	st.global.u8 	[%rd106+6], %rs106;
	st.global.u8 	[%rd106+7], %rs106;
	st.global.u8 	[%rd106+8], %rs106;
	st.global.u8 	[%rd106+9], %rs106;
	st.global.u8 	[%rd106+10], %rs106;
	st.global.u8 	[%rd106+11], %rs106;
	st.global.u8 	[%rd106+12], %rs106;
	st.global.u8 	[%rd106+13], %rs106;
	st.global.u8 	[%rd106+14], %rs106;
	st.global.u8 	[%rd106+15], %rs106;
	add.s64 	%rd135, %rd135, 16;
	add.s64 	%rd134, %rd134, 16;
	setp.ne.s64 	%p34, %rd134, %rd16;
	@%p34 bra 	$L__BB0_48;
$L__BB0_49:
	setp.eq.s64 	%p35, %rd14, 0;
	@%p35 bra 	$L__BB0_59;
	setp.lt.u32 	%p36, %r50, 7;
	@%p36 bra 	$L__BB0_52;
	add.s64 	%rd107, %rd10, %rd135;
	mov.b16 	%rs107, 0;
	st.global.u8 	[%rd107], %rs107;
	st.global.u8 	[%rd107+1], %rs107;
	st.global.u8 	[%rd107+2], %rs107;
	st.global.u8 	[%rd107+3], %rs107;
	st.global.u8 	[%rd107+4], %rs107;
	st.global.u8 	[%rd107+5], %rs107;
	st.global.u8 	[%rd107+6], %rs107;
	st.global.u8 	[%rd107+7], %rs107;
	add.s64 	%rd135, %rd135, 8;
$L__BB0_52:
	setp.eq.s32 	%p37, %r49, 0;
	@%p37 bra 	$L__BB0_59;
	add.s32 	%r162, %r46, -4;
	setp.lt.u32 	%p38, %r162, 3;
	@%p38 bra 	$L__BB0_55;
	add.s64 	%rd108, %rd10, %rd135;
	mov.b16 	%rs108, 0;
	st.global.u8 	[%rd108], %rs108;
	st.global.u8 	[%rd108+1], %rs108;
	st.global.u8 	[%rd108+2], %rs108;
	st.global.u8 	[%rd108+3], %rs108;
	add.s64 	%rd135, %rd135, 4;
$L__BB0_55:
	setp.eq.s32 	%p39, %r48, 3;
	@%p39 bra 	$L__BB0_59;
	setp.eq.s32 	%p40, %r48, 2;
	add.s64 	%rd35, %rd10, %rd135;
	mov.b16 	%rs109, 0;
	st.global.u8 	[%rd35], %rs109;
	@%p40 bra 	$L__BB0_59;
	setp.eq.s32 	%p41, %r48, 1;
	mov.b16 	%rs110, 0;
	st.global.u8 	[%rd35+1], %rs110;
	@%p41 bra 	$L__BB0_59;
	mov.b16 	%rs111, 0;
	st.global.u8 	[%rd35+2], %rs111;
$L__BB0_59:
	st.global.u8 	[%rd10+56], %r43;
	st.global.u8 	[%rd10+57], %rs1;
	st.global.u8 	[%rd10+58], %rs2;
	st.global.u8 	[%rd10+59], %rs3;
	st.global.u8 	[%rd10+60], %r44;
	shr.u32 	%r168, %r44, 8;
	st.global.u8 	[%rd10+61], %r168;
	st.global.u8 	[%rd10+62], %rs4;
	st.global.u8 	[%rd10+63], %rs5;
	ld.global.u8 	%r169, [%rd10];
	ld.global.u8 	%rs112, [%rd10+1];
	mul.wide.u16 	%r170, %rs112, 256;
	or.b32  	%r171, %r170, %r169;
	ld.global.u8 	%r172, [%rd10+2];
	shl.b32 	%r173, %r172, 16;
	or.b32  	%r174, %r171, %r173;
	ld.global.u8 	%r175, [%rd10+3];
	shl.b32 	%r176, %r175, 24;
	or.b32  	%r177, %r174, %r176;
	ld.global.u8 	%r178, [%rd10+4];
	ld.global.u8 	%rs113, [%rd10+5];
	mul.wide.u16 	%r179, %rs113, 256;
	or.b32  	%r180, %r179, %r178;
	ld.global.u8 	%r181, [%rd10+6];
	shl.b32 	%r182, %r181, 16;
	or.b32  	%r183, %r180, %r182;
	ld.global.u8 	%r184, [%rd10+7];
	shl.b32 	%r185, %r184, 24;
	or.b32  	%r186, %r183, %r185;
	ld.global.u8 	%r187, [%rd10+8];
	ld.global.u8 	%rs114, [%rd10+9];
	mul.wide.u16 	%r188, %rs114, 256;
	or.b32  	%r189, %r188, %r187;
	ld.global.u8 	%r190, [%rd10+10];
	shl.b32 	%r191, %r190, 16;
	or.b32  	%r192, %r189, %r191;
	ld.global.u8 	%r193, [%rd10+11];
	shl.b32 	%r194, %r193, 24;
	or.b32  	%r195, %r192, %r194;
	ld.global.u8 	%r196, [%rd10+12];
	ld.global.u8 	%rs115, [%rd10+13];
	mul.wide.u16 	%r197, %rs115, 256;
	or.b32  	%r198, %r197, %r196;
	ld.global.u8 	%r199, [%rd10+14];
	shl.b32 	%r200, %r199, 16;
	or.b32  	%r201, %r198, %r200;
	ld.global.u8 	%r202, [%rd10+15];
	shl.b32 	%r203, %r202, 24;
	or.b32  	%r204, %r201, %r203;
	st.local.v4.u32 	[%rd4], {%r177, %r186, %r195, %r204};
	ld.global.u8 	%r205, [%rd10+16];
	ld.global.u8 	%rs116, [%rd10+17];
	mul.wide.u16 	%r206, %rs116, 256;
	or.b32  	%r207, %r206, %r205;
	ld.global.u8 	%r208, [%rd10+18];
	shl.b32 	%r209, %r208, 16;
	or.b32  	%r210, %r207, %r209;
	ld.global.u8 	%r211, [%rd10+19];
	shl.b32 	%r212, %r211, 24;
	or.b32  	%r213, %r210, %r212;
	ld.global.u8 	%r214, [%rd10+20];
	ld.global.u8 	%rs117, [%rd10+21];
	mul.wide.u16 	%r215, %rs117, 256;
	or.b32  	%r216, %r215, %r214;
	ld.global.u8 	%r217, [%rd10+22];
	shl.b32 	%r218, %r217, 16;
	or.b32  	%r219, %r216, %r218;
	ld.global.u8 	%r220, [%rd10+23];
	shl.b32 	%r221, %r220, 24;
	or.b32  	%r222, %r219, %r221;
	ld.global.u8 	%r223, [%rd10+24];
	ld.global.u8 	%rs118, [%rd10+25];
	mul.wide.u16 	%r224, %rs118, 256;
	or.b32  	%r225, %r224, %r223;
	ld.global.u8 	%r226, [%rd10+26];
	shl.b32 	%r227, %r226, 16;
	or.b32  	%r228, %r225, %r227;
	ld.global.u8 	%r229, [%rd10+27];
	shl.b32 	%r230, %r229, 24;
	or.b32  	%r231, %r228, %r230;
	ld.global.u8 	%r232, [%rd10+28];
	ld.global.u8 	%rs119, [%rd10+29];
	mul.wide.u16 	%r233, %rs119, 256;
	or.b32  	%r234, %r233, %r232;
	ld.global.u8 	%r235, [%rd10+30];
	shl.b32 	%r236, %r235, 16;
	or.b32  	%r237, %r234, %r236;
	ld.global.u8 	%r238, [%rd10+31];
	shl.b32 	%r239, %r238, 24;
	or.b32  	%r240, %r237, %r239;
	st.local.v4.u32 	[%rd4+16], {%r213, %r222, %r231, %r240};
	ld.global.u8 	%r241, [%rd10+32];
	ld.global.u8 	%rs120, [%rd10+33];
	mul.wide.u16 	%r242, %rs120, 256;
	or.b32  	%r243, %r242, %r241;
	ld.global.u8 	%r244, [%rd10+34];
	shl.b32 	%r245, %r244, 16;
	or.b32  	%r246, %r243, %r245;
	ld.global.u8 	%r247, [%rd10+35];
	shl.b32 	%r248, %r247, 24;
	or.b32  	%r249, %r246, %r248;
	ld.global.u8 	%r250, [%rd10+36];
	ld.global.u8 	%rs121, [%rd10+37];
	mul.wide.u16 	%r251, %rs121, 256;
	or.b32  	%r252, %r251, %r250;
	ld.global.u8 	%r253, [%rd10+38];
	shl.b32 	%r254, %r253, 16;
	or.b32  	%r255, %r252, %r254;
	ld.global.u8 	%r256, [%rd10+39];
	shl.b32 	%r257, %r256, 24;
	or.b32  	%r258, %r255, %r257;
	ld.global.u8 	%r259, [%rd10+40];
	ld.global.u8 	%rs122, [%rd10+41];
	mul.wide.u16 	%r260, %rs122, 256;
	or.b32  	%r261, %r260, %r259;
	ld.global.u8 	%r262, [%rd10+42];
	shl.b32 	%r263, %r262, 16;
	or.b32  	%r264, %r261, %r263;
	ld.global.u8 	%r265, [%rd10+43];
	shl.b32 	%r266, %r265, 24;
	or.b32  	%r267, %r264, %r266;
	ld.global.u8 	%r268, [%rd10+44];
	ld.global.u8 	%rs123, [%rd10+45];
	mul.wide.u16 	%r269, %rs123, 256;
	or.b32  	%r270, %r269, %r268;
	ld.global.u8 	%r271, [%rd10+46];
	shl.b32 	%r272, %r271, 16;
	or.b32  	%r273, %r270, %r272;
	ld.global.u8 	%r274, [%rd10+47];
	shl.b32 	%r275, %r274, 24;
	or.b32  	%r276, %r273, %r275;
	st.local.v4.u32 	[%rd4+32], {%r249, %r258, %r267, %r276};
	ld.global.u8 	%r277, [%rd10+48];
	ld.global.u8 	%rs124, [%rd10+49];
	mul.wide.u16 	%r278, %rs124, 256;
	or.b32  	%r279, %r278, %r277;
	ld.global.u8 	%r280, [%rd10+50];
	shl.b32 	%r281, %r280, 16;
	or.b32  	%r282, %r279, %r281;
	ld.global.u8 	%r283, [%rd10+51];
	shl.b32 	%r284, %r283, 24;
	or.b32  	%r285, %r282, %r284;
	ld.global.u8 	%r286, [%rd10+52];
	ld.global.u8 	%rs125, [%rd10+53];
	mul.wide.u16 	%r287, %rs125, 256;
	or.b32  	%r288, %r287, %r286;
	ld.global.u8 	%r289, [%rd10+54];
	shl.b32 	%r290, %r289, 16;
	or.b32  	%r291, %r288, %r290;
	ld.global.u8 	%r292, [%rd10+55];
	shl.b32 	%r293, %r292, 24;
	or.b32  	%r294, %r291, %r293;
	st.local.v4.u32 	[%rd4+48], {%r285, %r294, %r43, %r44};
	mov.b32 	%r412, 1732584193;
	mov.b32 	%r411, -271733879;
	mov.b32 	%r410, -1732584194;
	mov.b32 	%r409, 271733878;
	mov.b32 	%r408, 0;
$L__BB0_60:
	setp.gt.u32 	%p42, %r408, 15;
	@%p42 bra 	$L__BB0_62;
	and.b32  	%r304, %r410, %r411;
	not.b32 	%r305, %r411;
	and.b32  	%r306, %r409, %r305;
	or.b32  	%r413, %r306, %r304;
	mov.u32 	%r414, %r408;
	bra.uni 	$L__BB0_67;
$L__BB0_62:
	setp.gt.u32 	%p43, %r408, 31;
	@%p43 bra 	$L__BB0_64;
	and.b32  	%r300, %r409, %r411;
	not.b32 	%r301, %r409;
	and.b32  	%r302, %r410, %r301;
	or.b32  	%r413, %r300, %r302;
	mad.lo.s32 	%r303, %r408, 5, 1;
	and.b32  	%r414, %r303, 13;
	bra.uni 	$L__BB0_67;
$L__BB0_64:
	setp.gt.u32 	%p44, %r408, 47;
	@%p44 bra 	$L__BB0_66;
	xor.b32  	%r298, %r410, %r411;
	xor.b32  	%r413, %r298, %r409;
	mad.lo.s32 	%r299, %r408, 3, 5;
	and.b32  	%r414, %r299, 13;
	bra.uni 	$L__BB0_67;
$L__BB0_66:
	not.b32 	%r295, %r409;
	or.b32  	%r296, %r411, %r295;
	xor.b32  	%r413, %r296, %r410;
	mul.lo.s32 	%r297, %r408, 7;
	and.b32  	%r414, %r297, 12;
$L__BB0_67:
	add.s32 	%r307, %r413, %r412;
	mul.wide.u32 	%rd109, %r408, 4;
	mov.u64 	%rd110, k;
	add.s64 	%rd36, %rd110, %rd109;
	ld.global.nc.u32 	%r308, [%rd36];
	add.s32 	%r309, %r308, %r307;
	mul.wide.u32 	%rd111, %r414, 4;
	add.s64 	%rd112, %rd4, %rd111;
	ld.local.u32 	%r310, [%rd112];
	add.s32 	%r311, %r309, %r310;
	mov.u64 	%rd113, r;
	add.s64 	%rd37, %rd113, %rd109;
	ld.global.nc.u32 	%r312, [%rd37];
	shl.b32 	%r313, %r311, %r312;
	sub.s32 	%r314, 32, %r312;
	shr.u32 	%r315, %r311, %r314;
	add.s32 	%r316, %r313, %r411;
	add.s32 	%r412, %r316, %r315;
	add.s32 	%r416, %r408, 1;
	setp.lt.u32 	%p45, %r408, 15;
	@%p45 bra 	$L__BB0_73;
	setp.lt.u32 	%p46, %r408, 31;
	@%p46 bra 	$L__BB0_72;
	setp.lt.u32 	%p47, %r408, 47;
	@%p47 bra 	$L__BB0_71;
	not.b32 	%r317, %r410;
	or.b32  	%r318, %r412, %r317;
	xor.b32  	%r415, %r318, %r411;
	mul.lo.s32 	%r319, %r416, 7;
	and.b32  	%r416, %r319, 15;
	bra.uni 	$L__BB0_74;
$L__BB0_71:
	xor.b32  	%r320, %r411, %r412;
	xor.b32  	%r415, %r320, %r410;
	mad.lo.s32 	%r321, %r416, 3, 5;
	and.b32  	%r416, %r321, 12;
	bra.uni 	$L__BB0_74;
$L__BB0_72:
	and.b32  	%r322, %r410, %r412;
	not.b32 	%r323, %r410;
	and.b32  	%r324, %r411, %r323;
	or.b32  	%r415, %r322, %r324;
	mad.lo.s32 	%r325, %r416, 5, 1;
	and.b32  	%r416, %r325, 14;
	bra.uni 	$L__BB0_74;
$L__BB0_73:
	and.b32  	%r326, %r411, %r412;
	not.b32 	%r327, %r412;
	and.b32  	%r328, %r410, %r327;
	or.b32  	%r415, %r328, %r326;
$L__BB0_74:
	add.s32 	%r329, %r415, %r409;
	ld.global.nc.u32 	%r330, [%rd36+4];
	add.s32 	%r331, %r330, %r329;
	mul.wide.u32 	%rd114, %r416, 4;
	add.s64 	%rd115, %rd4, %rd114;
	ld.local.u32 	%r332, [%rd115];
	add.s32 	%r333, %r331, %r332;
	ld.global.nc.u32 	%r334, [%rd37+4];
	shl.b32 	%r335, %r333, %r334;
	sub.s32 	%r336, 32, %r334;
	shr.u32 	%r337, %r333, %r336;
	add.s32 	%r338, %r335, %r412;
	add.s32 	%r409, %r338, %r337;
	add.s32 	%r418, %r408, 2;
	setp.lt.u32 	%p48, %r408, 14;
	@%p48 bra 	$L__BB0_80;
	setp.lt.u32 	%p49, %r408, 30;
	@%p49 bra 	$L__BB0_79;
	setp.lt.u32 	%p50, %r408, 46;
	@%p50 bra 	$L__BB0_78;
	not.b32 	%r339, %r411;
	or.b32  	%r340, %r409, %r339;
	xor.b32  	%r417, %r340, %r412;
	mul.lo.s32 	%r341, %r418, 7;
	and.b32  	%r418, %r341, 14;
	bra.uni 	$L__BB0_81;
$L__BB0_78:
	xor.b32  	%r342, %r412, %r409;
	xor.b32  	%r417, %r342, %r411;
	mad.lo.s32 	%r343, %r418, 3, 5;
	and.b32  	%r418, %r343, 15;
	bra.uni 	$L__BB0_81;
$L__BB0_79:
	and.b32  	%r344, %r411, %r409;
	not.b32 	%r345, %r411;
	and.b32  	%r346, %r412, %r345;
	or.b32  	%r417, %r344, %r346;
	mad.lo.s32 	%r347, %r418, 5, 1;
	and.b32  	%r418, %r347, 15;
	bra.uni 	$L__BB0_81;
$L__BB0_80:
	and.b32  	%r348, %r412, %r409;
	not.b32 	%r349, %r409;
	and.b32  	%r350, %r411, %r349;
	or.b32  	%r417, %r350, %r348;
$L__BB0_81:
	add.s32 	%r351, %r417, %r410;
	ld.global.nc.u32 	%r352, [%rd36+8];
	add.s32 	%r353, %r352, %r351;
	mul.wide.u32 	%rd116, %r418, 4;
	add.s64 	%rd117, %rd4, %rd116;
	ld.local.u32 	%r354, [%rd117];
	add.s32 	%r355, %r353, %r354;
	ld.global.nc.u32 	%r356, [%rd37+8];
	shl.b32 	%r357, %r355, %r356;
	sub.s32 	%r358, 32, %r356;
	shr.u32 	%r359, %r355, %r358;
	add.s32 	%r360, %r357, %r409;
	add.s32 	%r410, %r360, %r359;
	add.s32 	%r420, %r408, 3;
	setp.lt.u32 	%p51, %r408, 13;
	@%p51 bra 	$L__BB0_87;
	setp.lt.u32 	%p52, %r408, 29;
	@%p52 bra 	$L__BB0_86;
	setp.lt.u32 	%p53, %r408, 45;
	@%p53 bra 	$L__BB0_85;
	not.b32 	%r361, %r412;
	or.b32  	%r362, %r410, %r361;
	xor.b32  	%r419, %r362, %r409;
	mul.lo.s32 	%r363, %r420, 7;
	and.b32  	%r420, %r363, 13;
	bra.uni 	$L__BB0_88;
$L__BB0_85:
	xor.b32  	%r364, %r409, %r410;
	xor.b32  	%r419, %r364, %r412;
	mad.lo.s32 	%r365, %r420, 3, 5;
	and.b32  	%r420, %r365, 14;
	bra.uni 	$L__BB0_88;
$L__BB0_86:
	and.b32  	%r366, %r412, %r410;
	not.b32 	%r367, %r412;
	and.b32  	%r368, %r409, %r367;
	or.b32  	%r419, %r366, %r368;
	mad.lo.s32 	%r369, %r420, 5, 1;
	and.b32  	%r420, %r369, 12;
	bra.uni 	$L__BB0_88;
$L__BB0_87:
	and.b32  	%r370, %r409, %r410;
	not.b32 	%r371, %r410;
	and.b32  	%r372, %r412, %r371;
	or.b32  	%r419, %r372, %r370;
$L__BB0_88:
	add.s32 	%r373, %r419, %r411;
	ld.global.nc.u32 	%r374, [%rd36+12];
	add.s32 	%r375, %r374, %r373;
	mul.wide.u32 	%rd118, %r420, 4;
	add.s64 	%rd119, %rd4, %rd118;
	ld.local.u32 	%r376, [%rd119];
	add.s32 	%r377, %r375, %r376;
	ld.global.nc.u32 	%r378, [%rd37+12];
	shl.b32 	%r379, %r377, %r378;
	sub.s32 	%r380, 32, %r378;
	shr.u32 	%r381, %r377, %r380;
	add.s32 	%r382, %r379, %r410;
	add.s32 	%r411, %r382, %r381;
	add.s32 	%r408, %r408, 4;
	setp.ne.s32 	%p54, %r408, 64;
	@%p54 bra 	$L__BB0_60;
	add.s32 	%r108, %r409, 271733878;
	add.s32 	%r109, %r410, -1732584194;
	add.s32 	%r110, %r411, -271733879;
	add.s32 	%r111, %r412, 1732584193;
	cvt.u16.u32 	%rs126, %r111;
	and.b16  	%rs127, %rs126, 255;
	ld.global.u8 	%rs128, [%rd2];
	setp.ne.s16 	%p55, %rs128, %rs127;
	@%p55 bra 	$L__BB0_118;
	cvt.u16.u32 	%rs129, %r111;
	shr.u16 	%rs130, %rs129, 8;
	ld.global.u8 	%rs131, [%rd2+1];
	setp.ne.s16 	%p56, %rs131, %rs130;
	@%p56 bra 	$L__BB0_118;
	ld.global.u8 	%rs132, [%rd2+2];
	{ .reg .b16 tmp; mov.b32 {tmp, %rs133}, %r111; }
	and.b16  	%rs134, %rs133, 255;
	setp.ne.s16 	%p57, %rs132, %rs134;
	@%p57 bra 	$L__BB0_118;
	ld.global.u8 	%rs135, [%rd2+3];
	shr.u32 	%r383, %r111, 24;
	cvt.u16.u32 	%rs136, %r383;
	setp.ne.s16 	%p58, %rs135, %rs136;
	@%p58 bra 	$L__BB0_118;
	ld.global.u8 	%rs137, [%rd2+4];
	cvt.u16.u32 	%rs138, %r110;
	and.b16  	%rs139, %rs138, 255;
	setp.ne.s16 	%p59, %rs137, %rs139;
	@%p59 bra 	$L__BB0_118;
	ld.global.u8 	%rs140, [%rd2+5];
	cvt.u16.u32 	%rs141, %r110;
	shr.u16 	%rs142, %rs141, 8;
	setp.ne.s16 	%p60, %rs140, %rs142;
	@%p60 bra 	$L__BB0_118;
	ld.global.u8 	%rs143, [%rd2+6];
	{ .reg .b16 tmp; mov.b32 {tmp, %rs144}, %r110; }
	and.b16  	%rs145, %rs144, 255;
	setp.ne.s16 	%p61, %rs143, %rs145;
	@%p61 bra 	$L__BB0_118;
	ld.global.u8 	%rs146, [%rd2+7];
	shr.u32 	%r384, %r110, 24;
	cvt.u16.u32 	%rs147, %r384;
	setp.ne.s16 	%p62, %rs146, %rs147;
	@%p62 bra 	$L__BB0_118;
	ld.global.u8 	%rs148, [%rd2+8];
	cvt.u16.u32 	%rs149, %r109;
	and.b16  	%rs150, %rs149, 255;
	setp.ne.s16 	%p63, %rs148, %rs150;
	@%p63 bra 	$L__BB0_118;
	ld.global.u8 	%rs151, [%rd2+9];
	cvt.u16.u32 	%rs152, %r109;
	shr.u16 	%rs153, %rs152, 8;
	setp.ne.s16 	%p64, %rs151, %rs153;
	@%p64 bra 	$L__BB0_118;
	ld.global.u8 	%rs154, [%rd2+10];
	{ .reg .b16 tmp; mov.b32 {tmp, %rs155}, %r109; }
	and.b16  	%rs156, %rs155, 255;
	setp.ne.s16 	%p65, %rs154, %rs156;
	@%p65 bra 	$L__BB0_118;
	ld.global.u8 	%rs157, [%rd2+11];
	shr.u32 	%r385, %r109, 24;
	cvt.u16.u32 	%rs158, %r385;
	setp.ne.s16 	%p66, %rs157, %rs158;
	@%p66 bra 	$L__BB0_118;
	ld.global.u8 	%rs159, [%rd2+12];
	cvt.u16.u32 	%rs160, %r108;
	and.b16  	%rs161, %rs160, 255;
	setp.ne.s16 	%p67, %rs159, %rs161;
	@%p67 bra 	$L__BB0_118;
	ld.global.u8 	%rs162, [%rd2+13];
	cvt.u16.u32 	%rs163, %r108;
	shr.u16 	%rs164, %rs163, 8;
	setp.ne.s16 	%p68, %rs162, %rs164;
	@%p68 bra 	$L__BB0_118;
	ld.global.u8 	%rs165, [%rd2+14];
	{ .reg .b16 tmp; mov.b32 {tmp, %rs166}, %r108; }
	and.b16  	%rs167, %rs166, 255;
	setp.ne.s16 	%p69, %rs165, %rs167;
	@%p69 bra 	$L__BB0_118;
	ld.global.u8 	%rs168, [%rd2+15];
	shr.u32 	%r386, %r108, 24;
	cvt.u16.u32 	%rs169, %r386;
	setp.ne.s16 	%p70, %rs168, %rs169;
	@%p70 bra 	$L__BB0_118;
	setp.lt.s32 	%p76, %r129, 0;
	@%p76 bra 	$L__BB0_124;
	and.b32  	%r112, %r2, 15;
	setp.lt.u32 	%p77, %r129, 15;
	mov.b32 	%r424, 0;
	@%p77 bra 	$L__BB0_109;
	and.b32  	%r424, %r2, -16;
	neg.s32 	%r421, %r424;
	add.s64 	%rd138, %rd1, 7;
$L__BB0_108:
	.pragma "nounroll";
	ld.global.u8 	%rs172, [%rd139+-7];
	st.global.u8 	[%rd138+-7], %rs172;
	ld.global.u8 	%rs173, [%rd139+-6];
	st.global.u8 	[%rd138+-6], %rs173;
	ld.global.u8 	%rs174, [%rd139+-5];
	st.global.u8 	[%rd138+-5], %rs174;
	ld.global.u8 	%rs175, [%rd139+-4];
	st.global.u8 	[%rd138+-4], %rs175;
	ld.global.u8 	%rs176, [%rd139+-3];
	st.global.u8 	[%rd138+-3], %rs176;
	ld.global.u8 	%rs177, [%rd139+-2];
	st.global.u8 	[%rd138+-2], %rs177;
	ld.global.u8 	%rs178, [%rd139+-1];
	st.global.u8 	[%rd138+-1], %rs178;
	ld.global.u8 	%rs179, [%rd139];
	st.global.u8 	[%rd138], %rs179;
	ld.global.u8 	%rs180, [%rd139+1];
	st.global.u8 	[%rd138+1], %rs180;
	ld.global.u8 	%rs181, [%rd139+2];
	st.global.u8 	[%rd138+2], %rs181;
	ld.global.u8 	%rs182, [%rd139+3];
	st.global.u8 	[%rd138+3], %rs182;
	ld.global.u8 	%rs183, [%rd139+4];
	st.global.u8 	[%rd138+4], %rs183;
	ld.global.u8 	%rs184, [%rd139+5];
	st.global.u8 	[%rd138+5], %rs184;
	ld.global.u8 	%rs185, [%rd139+6];
	st.global.u8 	[%rd138+6], %rs185;
	ld.global.u8 	%rs186, [%rd139+7];
	st.global.u8 	[%rd138+7], %rs186;
	ld.global.u8 	%rs187, [%rd139+8];
	st.global.u8 	[%rd138+8], %rs187;
	add.s32 	%r421, %r421, 16;
	add.s64 	%rd139, %rd139, 16;
	add.s64 	%rd138, %rd138, 16;
	setp.eq.s32 	%p78, %r421, 0;
	@%p78 bra 	$L__BB0_109;
	bra.uni 	$L__BB0_108;
$L__BB0_109:
	setp.eq.s32 	%p79, %r112, 0;
	@%p79 bra 	$L__BB0_124;
	and.b32  	%r120, %r2, 7;
	setp.lt.u32 	%p80, %r112, 8;
	@%p80 bra 	$L__BB0_112;
	cvt.u64.u32 	%rd121, %r424;
	add.s64 	%rd122, %rd7, %rd121;
	ld.global.u8 	%rs188, [%rd122];
	add.s64 	%rd123, %rd1, %rd121;
	st.global.u8 	[%rd123], %rs188;
	ld.global.u8 	%rs189, [%rd122+1];
	st.global.u8 	[%rd123+1], %rs189;
	ld.global.u8 	%rs190, [%rd122+2];
	st.global.u8 	[%rd123+2], %rs190;
	ld.global.u8 	%rs191, [%rd122+3];
	st.global.u8 	[%rd123+3], %rs191;
	ld.global.u8 	%rs192, [%rd122+4];
	st.global.u8 	[%rd123+4], %rs192;
	ld.global.u8 	%rs193, [%rd122+5];
	st.global.u8 	[%rd123+5], %rs193;
	ld.global.u8 	%rs194, [%rd122+6];
	st.global.u8 	[%rd123+6], %rs194;
	ld.global.u8 	%rs195, [%rd122+7];
	st.global.u8 	[%rd123+7], %rs195;
	add.s32 	%r424, %r424, 8;
$L__BB0_112:
	setp.eq.s32 	%p81, %r120, 0;
	@%p81 bra 	$L__BB0_124;
	and.b32  	%r123, %r2, 3;
	setp.lt.u32 	%p82, %r120, 4;
	@%p82 bra 	$L__BB0_115;
	cvt.u64.u32 	%rd124, %r424;
	add.s64 	%rd125, %rd7, %rd124;
	ld.global.u8 	%rs196, [%rd125];
	add.s64 	%rd126, %rd1, %rd124;
	st.global.u8 	[%rd126], %rs196;
	ld.global.u8 	%rs197, [%rd125+1];
	st.global.u8 	[%rd126+1], %rs197;
	ld.global.u8 	%rs198, [%rd125+2];
	st.global.u8 	[%rd126+2], %rs198;
	ld.global.u8 	%rs199, [%rd125+3];
	st.global.u8 	[%rd126+3], %rs199;
	add.s32 	%r424, %r424, 4;
$L__BB0_115:
	setp.eq.s32 	%p83, %r123, 0;
	@%p83 bra 	$L__BB0_124;
	cvt.u64.u32 	%rd127, %r424;
	add.s64 	%rd142, %rd1, %rd127;
	add.s64 	%rd128, %rd6, %rd127;
	add.s64 	%rd141, %rd3, %rd128;
	neg.s32 	%r426, %r123;
$L__BB0_117:
	.pragma "nounroll";
	ld.global.u8 	%rs200, [%rd141];
	st.global.u8 	[%rd142], %rs200;
	add.s64 	%rd142, %rd142, 1;
	add.s64 	%rd141, %rd141, 1;
	add.s32 	%r426, %r426, 1;
	setp.ne.s32 	%p84, %r426, 0;
	@%p84 bra 	$L__BB0_117;
	bra.uni 	$L__BB0_124;
$L__BB0_118:
	ld.global.u8 	%rs201, [%rd13];
	setp.ne.s16 	%p71, %rs201, 122;
	mov.u64 	%rd140, %rd13;
	@%p71 bra 	$L__BB0_123;
	setp.lt.s32 	%p72, %r129, 1;
	@%p72 bra 	$L__BB0_124;
	mov.u32 	%r422, %r42;
$L__BB0_121:
	cvt.u64.u32 	%rd120, %r422;
	add.s64 	%rd140, %rd7, %rd120;
	ld.global.u8 	%rs201, [%rd140];
	setp.ne.s16 	%p73, %rs201, 122;
	@%p73 bra 	$L__BB0_123;
	add.s32 	%r118, %r422, -1;
	mov.b16 	%rs171, 97;
	st.global.u8 	[%rd140], %rs171;
	setp.eq.s32 	%p75, %r422, 0;
	mov.u32 	%r422, %r118;
	@%p75 bra 	$L__BB0_124;
	bra.uni 	$L__BB0_121;
$L__BB0_123:
	add.s16 	%rs170, %rs201, 1;
	st.global.u8 	[%rd140], %rs170;
	add.s64 	%rd130, %rd130, 1;
	setp.eq.s64 	%p74, %rd130, %rd52;
	@%p74 bra 	$L__BB0_124;
	bra.uni 	$L__BB0_31;
$L__BB0_124:
	ret;

}


// ===== COMPILED SASS (sm_100) =====

	.target	sm_100

	.elftype	@"ET_EXEC"


//--------------------- .note.nv.tkinfo           --------------------------
	.section	.note.nv.tkinfo,"",@"SHT_NOTE"
	.sectionflags	@"SHF_NOTE_NV_TKINFO"
	.tkinfo
        /*0018*/ 	.word	0x00000002
        /*0030*/ 	.string	""
        /*0030*/ 	.string	"ptxas"
        /*0030*/ 	.string	"Cuda compilation tools, release 13.0, V13.0.88"
        /*0030*/ 	.string	"Build cuda_13.0.r13.0/compiler.36424714_0"
        /*0030*/ 	.string	"-arch sm_100 -m 64 "



//--------------------- .note.nv.cuinfo           --------------------------
	.section	.note.nv.cuinfo,"",@"SHT_NOTE"
	.sectionflags	@"SHF_NOTE_NV_CUINFO"
        /*0018*/ 	.short	0x0002
        /*001a*/ 	.short	0x0064
        /*001c*/ 	.short	0x0082
	.zero		2


//--------------------- .nv.info                  --------------------------
	.section	.nv.info,"",@"SHT_CUDA_INFO"
	.align	4


	//----- nvinfo : EIATTR_REGCOUNT
	.align		4
        /*0000*/ 	.byte	0x04, 0x2f
        /*0002*/ 	.short	(.L_3 - .L_2)
	.align		4
.L_2:
        /*0004*/ 	.word	index@(_Z11kernel_hashPciyyPhS_S0_)
        /*0008*/ 	.word	0x00000020


	//----- nvinfo : EIATTR_FRAME_SIZE
	.align		4
.L_3:
        /*000c*/ 	.byte	0x04, 0x11
        /*000e*/ 	.short	(.L_5 - .L_4)
	.align		4
.L_4:
        /*0010*/ 	.word	index@(_Z11kernel_hashPciyyPhS_S0_)
        /*0014*/ 	.word	0x00000040


	//----- nvinfo : EIATTR_MIN_STACK_SIZE
	.align		4
.L_5:
        /*0018*/ 	.byte	0x04, 0x12
        /*001a*/ 	.short	(.L_7 - .L_6)
	.align		4
.L_6:
        /*001c*/ 	.word	index@(_Z11kernel_hashPciyyPhS_S0_)
        /*0020*/ 	.word	0x00000040
.L_7:


//--------------------- .nv.compat                --------------------------
	.section	.nv.compat,"",@"SHT_CUDA_COMPAT_INFO"
	.align	4
        /*0000*/ 	.byte	0x02, 0x09, 0x00, 0x00, 0x02, 0x02, 0x01, 0x00, 0x02, 0x05, 0x05, 0x00, 0x03, 0x07, 0x01, 0x01
        /*0010*/ 	.byte	0x02, 0x03, 0x00, 0x00, 0x02, 0x06, 0x01, 0x00, 0x04, 0x0b, 0x08, 0x00, 0x09, 0x00, 0x00, 0x00
        /*0020*/ 	.byte	0x00, 0x00, 0x00, 0x00


//--------------------- .nv.info._Z11kernel_hashPciyyPhS_S0_ --------------------------
	.section	.nv.info._Z11kernel_hashPciyyPhS_S0_,"",@"SHT_CUDA_INFO"
	.sectionflags	@""
	.align	4


	//----- nvinfo : EIATTR_CUDA_API_VERSION
	.align		4
        /*0000*/ 	.byte	0x04, 0x37
        /*0002*/ 	.short	(.L_9 - .L_8)
.L_8:
        /*0004*/ 	.word	0x00000082


	//----- nvinfo : EIATTR_KPARAM_INFO
	.align		4
.L_9:
        /*0008*/ 	.byte	0x04, 0x17
        /*000a*/ 	.short	(.L_11 - .L_10)
.L_10:
        /*000c*/ 	.word	0x00000000
        /*0010*/ 	.short	0x0006
        /*0012*/ 	.short	0x0030
        /*0014*/ 	.byte	0x00, 0xf5, 0x21, 0x00


	//----- nvinfo : EIATTR_KPARAM_INFO
	.align		4
.L_11:
        /*0018*/ 	.byte	0x04, 0x17
        /*001a*/ 	.short	(.L_13 - .L_12)
.L_12:
        /*001c*/ 	.word	0x00000000
        /*0020*/ 	.short	0x0005
        /*0022*/ 	.short	0x0028
        /*0024*/ 	.byte	0x00, 0xf5, 0x21, 0x00


	//----- nvinfo : EIATTR_KPARAM_INFO
	.align		4
.L_13:
        /*0028*/ 	.byte	0x04, 0x17
        /*002a*/ 	.short	(.L_15 - .L_14)
.L_14:
        /*002c*/ 	.word	0x00000000
        /*0030*/ 	.short	0x0004
        /*0032*/ 	.short	0x0020
        /*0034*/ 	.byte	0x00, 0xf5, 0x21, 0x00


	//----- nvinfo : EIATTR_KPARAM_INFO
	.align		4
.L_15:
        /*0038*/ 	.byte	0x04, 0x17
        /*003a*/ 	.short	(.L_17 - .L_16)
.L_16:
        /*003c*/ 	.word	0x00000000
        /*0040*/ 	.short	0x0003
        /*0042*/ 	.short	0x0018
        /*0044*/ 	.byte	0x00, 0xf0, 0x21, 0x00


	//----- nvinfo : EIATTR_KPARAM_INFO
	.align		4
.L_17:
        /*0048*/ 	.byte	0x04, 0x17
        /*004a*/ 	.short	(.L_19 - .L_18)
.L_18:
        /*004c*/ 	.word	0x00000000
        /*0050*/ 	.short	0x0002
        /*0052*/ 	.short	0x0010
        /*0054*/ 	.byte	0x00, 0xf0, 0x21, 0x00


	//----- nvinfo : EIATTR_KPARAM_INFO
	.align		4
.L_19:
        /*0058*/ 	.byte	0x04, 0x17
        /*005a*/ 	.short	(.L_21 - .L_20)
.L_20:
        /*005c*/ 	.word	0x00000000
        /*0060*/ 	.short	0x0001
        /*0062*/ 	.short	0x0008
        /*0064*/ 	.byte	0x00, 0xf0, 0x11, 0x00


	//----- nvinfo : EIATTR_KPARAM_INFO
	.align		4
.L_21:
        /*0068*/ 	.byte	0x04, 0x17
        /*006a*/ 	.short	(.L_23 - .L_22)
.L_22:
        /*006c*/ 	.word	0x00000000
        /*0070*/ 	.short	0x0000
        /*0072*/ 	.short	0x0000
        /*0074*/ 	.byte	0x00, 0xf5, 0x21, 0x00


	//----- nvinfo : EIATTR_SPARSE_MMA_MASK
	.align		4
.L_23:
        /*0078*/ 	.byte	0x03, 0x50
        /*007a*/ 	.short	0x0000


	//----- nvinfo : EIATTR_MAXREG_COUNT
	.align		4
        /*007c*/ 	.byte	0x03, 0x1b
        /*007e*/ 	.short	0x00ff


	//----- nvinfo : EIATTR_MERCURY_ISA_VERSION
	.align		4
        /*0080*/ 	.byte	0x03, 0x5f
        /*0082*/ 	.short	0x0101


	//----- nvinfo : EIATTR_VRC_CTA_INIT_COUNT
	.align		4
        /*0084*/ 	.byte	0x02, 0x4a
	.zero		1
	.zero		1


	//----- nvinfo : EIATTR_EXIT_INSTR_OFFSETS
	.align		4
        /*0088*/ 	.byte	0x04, 0x1c
        /*008a*/ 	.short	(.L_25 - .L_24)


	//   ....[0]....
.L_24:
        /*008c*/ 	.word	0x00001400


	//   ....[1]....
        /*0090*/ 	.word	0x00003870


	//   ....[2]....
        /*0094*/ 	.word	0x00003950


	//   ....[3]....
        /*0098*/ 	.word	0x00003a70


	//   ....[4]....
        /*009c*/ 	.word	0x00003ad0


	//   ....[5]....
        /*00a0*/ 	.word	0x00003e60


	//   ....[6]....
        /*00a4*/ 	.word	0x00004030


	//   ....[7]....
        /*00a8*/ 	.word	0x00004180


	//   ....[8]....
        /*00ac*/ 	.word	0x000042d0


	//----- nvinfo : EIATTR_CRS_STACK_SIZE
	.align		4
.L_25:
        /*00b0*/ 	.byte	0x04, 0x1e
        /*00b2*/ 	.short	(.L_27 - .L_26)
.L_26:
        /*00b4*/ 	.word	0x00000000


	//----- nvinfo : EIATTR_CBANK_PARAM_SIZE
	.align		4
.L_27:
        /*00b8*/ 	.byte	0x03, 0x19
        /*00ba*/ 	.short	0x0038


	//----- nvinfo : EIATTR_PARAM_CBANK
	.align		4
        /*00bc*/ 	.byte	0x04, 0x0a
        /*00be*/ 	.short	(.L_29 - .L_28)
	.align		4
.L_28:
        /*00c0*/ 	.word	index@(.nv.constant0._Z11kernel_hashPciyyPhS_S0_)
        /*00c4*/ 	.short	0x0380
        /*00c6*/ 	.short	0x0038


	//----- nvinfo : EIATTR_SW_WAR
	.align		4
.L_29:
        /*00c8*/ 	.byte	0x04, 0x36
        /*00ca*/ 	.short	(.L_31 - .L_30)
.L_30:
        /*00cc*/ 	.word	0x00000008
.L_31:


//--------------------- .nv.callgraph             --------------------------
	.section	.nv.callgraph,"",@"SHT_CUDA_CALLGRAPH"
	.align	4
	.sectionentsize	8
	.align		4
        /*0000*/ 	.word	0x00000000
	.align		4
        /*0004*/ 	.word	0xffffffff
	.align		4
        /*0008*/ 	.word	0x00000000
	.align		4
        /*000c*/ 	.word	0xfffffffe
	.align		4
        /*0010*/ 	.word	0x00000000
	.align		4
        /*0014*/ 	.word	0xfffffffd
	.align		4
        /*0018*/ 	.word	0x00000000
	.align		4
        /*001c*/ 	.word	0xfffffffc


//--------------------- .nv.constant4             --------------------------
	.section	.nv.constant4,"a",@progbits
	.align	8
	.align		8
.nv.constant4:
        /*0000*/ 	.dword	k
	.align		8
        /*0008*/ 	.dword	r


//--------------------- .text._Z11kernel_hashPciyyPhS_S0_ --------------------------
	.section	.text._Z11kernel_hashPciyyPhS_S0_,"ax",@progbits
	.align	128
        .global         _Z11kernel_hashPciyyPhS_S0_
        .type           _Z11kernel_hashPciyyPhS_S0_,@function
        .size           _Z11kernel_hashPciyyPhS_S0_,(.L_x_55 - _Z11kernel_hashPciyyPhS_S0_)
        .other          _Z11kernel_hashPciyyPhS_S0_,@"STO_CUDA_ENTRY STV_DEFAULT"
_Z11kernel_hashPciyyPhS_S0_:
.text._Z11kernel_hashPciyyPhS_S0_:
[----:B------:R-:W0:Y:S01]  /*0000*/  LDC R1, c[0x0][0x37c] ;  /* 0x0000df00ff017b82 */ /* 0x000e220000000800 */
[----:B------:R-:W1:Y:S01]  /*0010*/  S2R R0, SR_CTAID.X ;  /* 0x0000000000007919 */ /* 0x000e620000002500 */
[----:B------:R-:W1:Y:S06]  /*0020*/  LDCU UR4, c[0x0][0x360] ;  /* 0x00006c00ff0477ac */ /* 0x000e6c0008000800 */
[----:B------:R-:W2:Y:S01]  /*0030*/  LDC.64 R4, c[0x0][0x390] ;  /* 0x0000e400ff047b82 */ /* 0x000ea20000000a00 */
[----:B------:R-:W-:Y:S01]  /*0040*/  BSSY.RECONVERGENT B0, `(.L_x_0) ;  /* 0x000002e000007945 */ /* 0x000fe20003800200 */
[----:B------:R-:W1:Y:S01]  /*0050*/  S2R R3, SR_TID.X ;  /* 0x0000000000037919 */ /* 0x000e620000002100 */
[----:B------:R-:W2:Y:S01]  /*0060*/  LDCU.64 UR12, c[0x0][0x398] ;  /* 0x00007300ff0c77ac */ /* 0x000ea20008000a00 */
[----:B0-----:R-:W-:Y:S01]  /*0070*/  VIADD R1, R1, 0xffffffc0 ;  /* 0xffffffc001017836 */ /* 0x001fe20000000000 */
[----:B------:R-:W0:Y:S01]  /*0080*/  LDCU UR24, c[0x0][0x388] ;  /* 0x00007100ff1877ac */ /* 0x000e220008000800 */
[----:B------:R-:W3:Y:S01]  /*0090*/  LDCU.64 UR8, c[0x0][0x358] ;  /* 0x00006b00ff0877ac */ /* 0x000ee20008000a00 */
[----:B-1----:R-:W-:Y:S01]  /*00a0*/  IMAD R0, R0, UR4, R3 ;  /* 0x0000000400007c24 */ /* 0x002fe2000f8e0203 */
[----:B------:R-:W1:Y:S03]  /*00b0*/  LDCU.64 UR4, c[0x0][0x380] ;  /* 0x00007000ff0477ac */ /* 0x000e660008000a00 */
[----:B--2---:R-:W-:Y:S01]  /*00c0*/  IMAD.WIDE.U32 R4, R0, UR12, R4 ;  /* 0x0000000c00047c25 */ /* 0x004fe2000f8e0004 */
[----:B------:R-:W-:-:S03]  /*00d0*/  SHF.R.S32.HI R2, RZ, 0x1f, R0 ;  /* 0x0000001fff027819 */ /* 0x000fc60000011400 */
[----:B0-----:R-:W-:Y:S01]  /*00e0*/  IMAD R19, R0, UR24, R0 ;  /* 0x0000001800137c24 */ /* 0x001fe2000f8e0200 */
[----:B------:R-:W-:Y:S01]  /*00f0*/  ISETP.NE.U32.AND P0, PT, R4, RZ, PT ;  /* 0x000000ff0400720c */ /* 0x000fe20003f05070 */
[----:B------:R-:W-:Y:S02]  /*0100*/  IMAD R3, R2, UR12, RZ ;  /* 0x0000000c02037c24 */ /* 0x000fe4000f8e02ff */
[----:B------:R-:W-:Y:S01]  /*0110*/  IMAD.MOV.U32 R2, RZ, RZ, RZ ;  /* 0x000000ffff027224 */ /* 0x000fe200078e00ff */
[----:B------:R-:W-:Y:S01]  /*0120*/  SHF.R.S32.HI R18, RZ, 0x1f, R19 ;  /* 0x0000001fff127819 */ /* 0x000fe20000011413 */
[----:B------:R-:W-:-:S04]  /*0130*/  IMAD R3, R0, UR13, R3 ;  /* 0x0000000d00037c24 */ /* 0x000fc8000f8e0203 */
[----:B------:R-:W-:Y:S01]  /*0140*/  IMAD.IADD R11, R5, 0x1, R3 ;  /* 0x00000001050b7824 */ /* 0x000fe200078e0203 */
[----:B-1----:R-:W-:-:S04]  /*0150*/  IADD3 R17, P1, PT, R19, UR4, RZ ;  /* 0x0000000413117c10 */ /* 0x002fc8000ff3e0ff */
[----:B------:R-:W-:Y:S02]  /*0160*/  ISETP.NE.AND.EX P0, PT, R11, RZ, PT, P0 ;  /* 0x000000ff0b00720c */ /* 0x000fe40003f05300 */
[----:B------:R-:W-:-:S11]  /*0170*/  IADD3.X R15, PT, PT, R18, UR5, RZ, P1, !PT ;  /* 0x00000005120f7c10 */ /* 0x000fd60008ffe4ff */
[----:B---3--:R-:W-:Y:S05]  /*0180*/  @!P0 BRA `(.L_x_1) ;  /* 0x0000000000648947 */ /* 0x008fea0003800000 */
[----:B------:R-:W-:Y:S01]  /*0190*/  BSSY.RECONVERGENT B1, `(.L_x_1) ;  /* 0x0000018000017945 */ /* 0x000fe20003800200 */
[----:B------:R-:W-:Y:S02]  /*01a0*/  IMAD.MOV.U32 R9, RZ, RZ, R4 ;  /* 0x000000ffff097224 */ /* 0x000fe400078e0004 */
[----:B------:R-:W-:-:S07]  /*01b0*/  IMAD.MOV.U32 R8, RZ, RZ, RZ ;  /* 0x000000ffff087224 */ /* 0x000fce00078e00ff */
.L_x_2:
[----:B------:R-:W-:-:S04]  /*01c0*/  IMAD.WIDE.U32 R2, R11, -0x3b13b13b, RZ ;  /* 0xc4ec4ec50b027825 */ /* 0x000fc800078e00ff */
[----:B0-----:R-:W-:-:S04]  /*01d0*/  IMAD.WIDE.U32 R4, P0, R9, 0x4ec4ec4e, R2 ;  /* 0x4ec4ec4e09047825 */ /* 0x001fc80007800002 */
[----:B------:R-:W-:-:S04]  /*01e0*/  IMAD.WIDE.U32 R2, R9, -0x3b13b13b, RZ ;  /* 0xc4ec4ec509027825 */ /* 0x000fc800078e00ff */
[----:B------:R-:W-:Y:S01]  /*01f0*/  IMAD.X R7, RZ, RZ, RZ, P0 ;  /* 0x000000ffff077224 */ /* 0x000fe200000e06ff */
[----:B------:R-:W-:Y:S01]  /*0200*/  IADD3 RZ, P0, PT, R3, R4, RZ ;  /* 0x0000000403ff7210 */ /* 0x000fe20007f1e0ff */
[----:B------:R-:W-:-:S04]  /*0210*/  IMAD.MOV.U32 R6, RZ, RZ, R5 ;  /* 0x000000ffff067224 */ /* 0x000fc800078e0005 */
[----:B------:R-:W-:Y:S01]  /*0220*/  IMAD.WIDE.U32.X R2, R11, 0x4ec4ec4e, R6, P0 ;  /* 0x4ec4ec4e0b027825 */ /* 0x000fe200000e0406 */
[----:B------:R-:W-:-:S04]  /*0230*/  IADD3 R4, P0, PT, R8, R17, RZ ;  /* 0x0000001108047210 */ /* 0x000fc80007f1e0ff */
[----:B------:R-:W-:Y:S01]  /*0240*/  SHF.R.U64 R6, R2, 0x3, R3 ;  /* 0x0000000302067819 */ /* 0x000fe20000001203 */
[----:B------:R-:W-:Y:S01]  /*0250*/  IMAD.X R5, RZ, RZ, R15, P0 ;  /* 0x000000ffff057224 */ /* 0x000fe200000e060f */
[----:B------:R-:W-:Y:S01]  /*0260*/  ISETP.GE.U32.AND P0, PT, R9, 0x1a, PT ;  /* 0x0000001a0900780c */ /* 0x000fe20003f06070 */
[----:B------:R-:W-:Y:S01]  /*0270*/  VIADD R2, R8, 0x1 ;  /* 0x0000000108027836 */ /* 0x000fe20000000000 */
[----:B------:R-:W-:Y:S01]  /*0280*/  SHF.R.U32.HI R3, RZ, 0x3, R3 ;  /* 0x00000003ff037819 */ /* 0x000fe20000011603 */
[----:B------:R-:W-:Y:S01]  /*0290*/  IMAD R7, R6, -0x1a, R9 ;  /* 0xffffffe606077824 */ /* 0x000fe200078e0209 */
[----:B------:R-:W-:Y:S01]  /*02a0*/  ISETP.GE.U32.AND.EX P0, PT, R11, RZ, PT, P0 ;  /* 0x000000ff0b00720c */ /* 0x000fe20003f06100 */
[----:B------:R-:W-:Y:S02]  /*02b0*/  IMAD.MOV.U32 R8, RZ, RZ, R2 ;  /* 0x000000ffff087224 */ /* 0x000fe400078e0002 */
[----:B------:R-:W-:Y:S02]  /*02c0*/  VIADD R7, R7, 0x61 ;  /* 0x0000006107077836 */ /* 0x000fe40000000000 */
[----:B------:R-:W-:-:S02]  /*02d0*/  IMAD.MOV.U32 R11, RZ, RZ, R3 ;  /* 0x000000ffff0b7224 */ /* 0x000fc400078e0003 */
[----:B------:R-:W-:Y:S01]  /*02e0*/  IMAD.MOV.U32 R9, RZ, RZ, R6 ;  /* 0x000000ffff097224 */ /* 0x000fe200078e0006 */
[----:B------:R0:W-:Y:S05]  /*02f0*/  STG.E.U8 desc[UR8][R4.64], R7 ;  /* 0x0000000704007986 */ /* 0x0001ea000c101108 */
[----:B------:R-:W-:Y:S05]  /*0300*/  @P0 BRA `(.L_x_2) ;  /* 0xfffffffc00ac0947 */ /* 0x000fea000383ffff */
[----:B------:R-:W-:Y:S05]  /*0310*/  BSYNC.RECONVERGENT B1 ;  /* 0x0000000000017941 */ /* 0x000fea0003800200 */
.L_x_1:
[----:B------:R-:W-:Y:S05]  /*0320*/  BSYNC.RECONVERGENT B0 ;  /* 0x0000000000007941 */ /* 0x000fea0003800200 */
.L_x_0:
[----:B------:R-:W-:Y:S01]  /*0330*/  ISETP.GE.AND P0, PT, R2, UR24, PT ;  /* 0x0000001802007c0c */ /* 0x000fe2000bf06270 */
[----:B------:R-:W-:-:S12]  /*0340*/  BSSY.RECONVERGENT B0, `(.L_x_3) ;  /* 0x0000058000007945 */ /* 0x000fd80003800200 */
[----:B------:R-:W-:Y:S05]  /*0350*/  @P0 BRA `(.L_x_4) ;  /* 0x0000000400580947 */ /* 0x000fea0003800000 */
[----:B------:R-:W1:Y:S01]  /*0360*/  LDC R3, c[0x0][0x388] ;  /* 0x0000e200ff037b82 */ /* 0x000e620000000800 */
[C---:B0-----:R-:W-:Y:S01]  /*0370*/  VIADD R4, R2.reuse, -UR24 ;  /* 0x8000001802047c36 */ /* 0x041fe20008000000 */
[----:B------:R-:W-:Y:S01]  /*0380*/  IADD3 R8, PT, PT, -R2, UR24, RZ ;  /* 0x0000001802087c10 */ /* 0x000fe2000fffe1ff */
[----:B------:R-:W-:Y:S03]  /*0390*/  BSSY.RECONVERGENT B1, `(.L_x_5) ;  /* 0x0000020000017945 */ /* 0x000fe60003800200 */
[----:B------:R-:W-:Y:S01]  /*03a0*/  ISETP.GT.U32.AND P1, PT, R4, -0x10, PT ;  /* 0xfffffff00400780c */ /* 0x000fe20003f24070 */
[----:B------:R-:W-:Y:S01]  /*03b0*/  IMAD.MOV.U32 R4, RZ, RZ, R2 ;  /* 0x000000ffff047224 */ /* 0x000fe200078e0002 */
[----:B------:R-:W-:-:S04]  /*03c0*/  LOP3.LUT R10, R8, 0xf, RZ, 0xc0, !PT ;  /* 0x0000000f080a7812 */ /* 0x000fc800078ec0ff */
[----:B------:R-:W-:-:S07]  /*03d0*/  ISETP.NE.AND P0, PT, R10, RZ, PT ;  /* 0x000000ff0a00720c */ /* 0x000fce0003f05270 */
[----:B------:R-:W-:Y:S06]  /*03e0*/  @P1 BRA `(.L_x_6) ;  /* 0x0000000000681947 */ /* 0x000fec0003800000 */
[----:B------:R-:W-:Y:S01]  /*03f0*/  IMAD.MOV.U32 R4, RZ, RZ, R2 ;  /* 0x000000ffff047224 */ /* 0x000fe200078e0002 */
[----:B------:R-:W-:Y:S01]  /*0400*/  LOP3.LUT R9, R8, 0xfffffff0, RZ, 0xc0, !PT ;  /* 0xfffffff008097812 */ /* 0x000fe200078ec0ff */
[----:B------:R-:W-:Y:S02]  /*0410*/  IMAD.MOV.U32 R5, RZ, RZ, 0x61 ;  /* 0x00000061ff057424 */ /* 0x000fe400078e00ff */
[----:B------:R-:W-:-:S07]  /*0420*/  IMAD.MOV.U32 R2, RZ, RZ, RZ ;  /* 0x000000ffff027224 */ /* 0x000fce00078e00ff */
.L_x_7:
[----:B0-----:R-:W-:Y:S01]  /*0430*/  IADD3 R6, P1, PT, R4, R17, RZ ;  /* 0x0000001104067210 */ /* 0x001fe20007f3e0ff */
[----:B------:R-:W-:Y:S01]  /*0440*/  VIADD R2, R2, 0x10 ;  /* 0x0000001002027836 */ /* 0x000fe20000000000 */
[----:B------:R-:W-:-:S03]  /*0450*/  IADD3 R4, PT, PT, R4, 0x10, RZ ;  /* 0x0000001004047810 */ /* 0x000fc60007ffe0ff */
[----:B------:R-:W-:Y:S01]  /*0460*/  IMAD.X R7, RZ, RZ, R15, P1 ;  /* 0x000000ffff077224 */ /* 0x000fe200008e060f */
[----:B------:R-:W-:-:S04]  /*0470*/  ISETP.NE.AND P1, PT, R2, R9, PT ;  /* 0x000000090200720c */ /* 0x000fc80003f25270 */
[----:B------:R0:W-:Y:S04]  /*0480*/  STG.E.U8 desc[UR8][R6.64], R5 ;  /* 0x0000000506007986 */ /* 0x0001e8000c101108 */
        /* <DEDUP_REMOVED lines=14> */
[----:B------:R0:W-:Y:S01]  /*0570*/  STG.E.U8 desc[UR8][R6.64+0xf], R5 ;  /* 0x00000f0506007986 */ /* 0x0001e2000c101108 */
[----:B------:R-:W-:Y:S05]  /*0580*/  @P1 BRA `(.L_x_7) ;  /* 0xfffffffc00a81947 */ /* 0x000fea000383ffff */
.L_x_6:
[----:B------:R-:W-:Y:S05]  /*0590*/  BSYNC.RECONVERGENT B1 ;  /* 0x0000000000017941 */ /* 0x000fea0003800200 */
.L_x_5:
[----:B-1----:R-:W-:Y:S01]  /*05a0*/  IMAD.MOV.U32 R2, RZ, RZ, R3 ;  /* 0x000000ffff027224 */ /* 0x002fe200078e0003 */
[----:B------:R-:W-:Y:S06]  /*05b0*/  @!P0 BRA `(.L_x_4) ;  /* 0x0000000000c08947 */ /* 0x000fec0003800000 */
[----:B------:R-:W-:Y:S01]  /*05c0*/  ISETP.GE.U32.AND P0, PT, R10, 0x8, PT ;  /* 0x000000080a00780c */ /* 0x000fe20003f06070 */
[----:B------:R-:W-:Y:S01]  /*05d0*/  BSSY.RECONVERGENT B1, `(.L_x_8) ;  /* 0x0000010000017945 */ /* 0x000fe20003800200 */
[----:B------:R-:W-:-:S04]  /*05e0*/  LOP3.LUT R9, R8, 0x7, RZ, 0xc0, !PT ;  /* 0x0000000708097812 */ /* 0x000fc800078ec0ff */
[----:B------:R-:W-:-:S07]  /*05f0*/  ISETP.NE.AND P1, PT, R9, RZ, PT ;  /* 0x000000ff0900720c */ /* 0x000fce0003f25270 */
[----:B------:R-:W-:Y:S06]  /*0600*/  @!P0 BRA `(.L_x_9) ;  /* 0x0000000000308947 */ /* 0x000fec0003800000 */
[C---:B0-----:R-:W-:Y:S01]  /*0610*/  IADD3 R6, P0, PT, R4.reuse, R17, RZ ;  /* 0x0000001104067210 */ /* 0x041fe20007f1e0ff */
[----:B------:R-:W-:Y:S02]  /*0620*/  IMAD.MOV.U32 R2, RZ, RZ, 0x61 ;  /* 0x00000061ff027424 */ /* 0x000fe400078e00ff */
[----:B------:R-:W-:Y:S02]  /*0630*/  VIADD R4, R4, 0x8 ;  /* 0x0000000804047836 */ /* 0x000fe40000000000 */
[----:B------:R-:W-:-:S05]  /*0640*/  IMAD.X R7, RZ, RZ, R15, P0 ;  /* 0x000000ffff077224 */ /* 0x000fca00000e060f */
[----:B------:R1:W-:Y:S04]  /*0650*/  STG.E.U8 desc[UR8][R6.64], R2 ;  /* 0x0000000206007986 */ /* 0x0003e8000c101108 */
[----:B------:R1:W-:Y:S04]  /*0660*/  STG.E.U8 desc[UR8][R6.64+0x1], R2 ;  /* 0x0000010206007986 */ /* 0x0003e8000c101108 */
[----:B------:R1:W-:Y:S04]  /*0670*/  STG.E.U8 desc[UR8][R6.64+0x2], R2 ;  /* 0x0000020206007986 */ /* 0x0003e8000c101108 */
[----:B------:R1:W-:Y:S04]  /*0680*/  STG.E.U8 desc[UR8][R6.64+0x3], R2 ;  /* 0x0000030206007986 */ /* 0x0003e8000c101108 */
[----:B------:R1:W-:Y:S04]  /*0690*/  STG.E.U8 desc[UR8][R6.64+0x4], R2 ;  /* 0x0000040206007986 */ /* 0x0003e8000c101108 */
[----:B------:R1:W-:Y:S04]  /*06a0*/  STG.E.U8 desc[UR8][R6.64+0x5], R2 ;  /* 0x0000050206007986 */ /* 0x0003e8000c101108 */
[----:B------:R1:W-:Y:S04]  /*06b0*/  STG.E.U8 desc[UR8][R6.64+0x6], R2 ;  /* 0x0000060206007986 */ /* 0x0003e8000c101108 */
[----:B------:R1:W-:Y:S02]  /*06c0*/  STG.E.U8 desc[UR8][R6.64+0x7], R2 ;  /* 0x0000070206007986 */ /* 0x0003e4000c101108 */
.L_x_9:
[----:B------:R-:W-:Y:S05]  /*06d0*/  BSYNC.RECONVERGENT B1 ;  /* 0x0000000000017941 */ /* 0x000fea0003800200 */
.L_x_8:
[----:B-1----:R-:W-:Y:S01]  /*06e0*/  IMAD.MOV.U32 R2, RZ, RZ, R3 ;  /* 0x000000ffff027224 */ /* 0x002fe200078e0003 */
[----:B------:R-:W-:Y:S06]  /*06f0*/  @!P1 BRA `(.L_x_4) ;  /* 0x0000000000709947 */ /* 0x000fec0003800000 */
[----:B------:R-:W-:Y:S01]  /*0700*/  ISETP.GE.U32.AND P0, PT, R9, 0x4, PT ;  /* 0x000000040900780c */ /* 0x000fe20003f06070 */
[----:B------:R-:W-:Y:S01]  /*0710*/  BSSY.RECONVERGENT B1, `(.L_x_10) ;  /* 0x000000c000017945 */ /* 0x000fe20003800200 */
[----:B0-----:R-:W-:-:S04]  /*0720*/  LOP3.LUT R5, R8, 0x3, RZ, 0xc0, !PT ;  /* 0x0000000308057812 */ /* 0x001fc800078ec0ff */
[----:B------:R-:W-:-:S07]  /*0730*/  ISETP.NE.AND P1, PT, R5, RZ, PT ;  /* 0x000000ff0500720c */ /* 0x000fce0003f25270 */
[----:B------:R-:W-:Y:S06]  /*0740*/  @!P0 BRA `(.L_x_11) ;  /* 0x0000000000208947 */ /* 0x000fec0003800000 */
[C---:B------:R-:W-:Y:S01]  /*0750*/  IADD3 R6, P0, PT, R4.reuse, R17, RZ ;  /* 0x0000001104067210 */ /* 0x040fe20007f1e0ff */
[----:B------:R-:W-:Y:S02]  /*0760*/  IMAD.MOV.U32 R2, RZ, RZ, 0x61 ;  /* 0x00000061ff027424 */ /* 0x000fe400078e00ff */
[----:B------:R-:W-:Y:S02]  /*0770*/  VIADD R4, R4, 0x4 ;  /* 0x0000000404047836 */ /* 0x000fe40000000000 */
[----:B------:R-:W-:-:S05]  /*0780*/  IMAD.X R7, RZ, RZ, R15, P0 ;  /* 0x000000ffff077224 */ /* 0x000fca00000e060f */
[----:B------:R0:W-:Y:S04]  /*0790*/  STG.E.U8 desc[UR8][R6.64], R2 ;  /* 0x0000000206007986 */ /* 0x0001e8000c101108 */
[----:B------:R0:W-:Y:S04]  /*07a0*/  STG.E.U8 desc[UR8][R6.64+0x1], R2 ;  /* 0x0000010206007986 */ /* 0x0001e8000c101108 */
[----:B------:R0:W-:Y:S04]  /*07b0*/  STG.E.U8 desc[UR8][R6.64+0x2], R2 ;  /* 0x0000020206007986 */ /* 0x0001e8000c101108 */
[----:B------:R0:W-:Y:S02]  /*07c0*/  STG.E.U8 desc[UR8][R6.64+0x3], R2 ;  /* 0x0000030206007986 */ /* 0x0001e4000c101108 */
.L_x_11:
[----:B------:R-:W-:Y:S05]  /*07d0*/  BSYNC.RECONVERGENT B1 ;  /* 0x0000000000017941 */ /* 0x000fea0003800200 */
.L_x_10:
[----:B0-----:R-:W-:Y:S01]  /*07e0*/  IMAD.MOV.U32 R2, RZ, RZ, R3 ;  /* 0x000000ffff027224 */ /* 0x001fe200078e0003 */
[----:B------:R-:W-:Y:S06]  /*07f0*/  @!P1 BRA `(.L_x_4) ;  /* 0x0000000000309947 */ /* 0x000fec0003800000 */
[----:B------:R-:W-:Y:S01]  /*0800*/  BSSY.RECONVERGENT B1, `(.L_x_12) ;  /* 0x000000a000017945 */ /* 0x000fe20003800200 */
[----:B------:R-:W-:Y:S02]  /*0810*/  IMAD.MOV.U32 R8, RZ, RZ, 0x61 ;  /* 0x00000061ff087424 */ /* 0x000fe400078e00ff */
[----:B------:R-:W-:-:S07]  /*0820*/  IMAD.MOV.U32 R2, RZ, RZ, RZ ;  /* 0x000000ffff027224 */ /* 0x000fce00078e00ff */
.L_x_13:
[----:B0-----:R-:W-:Y:S01]  /*0830*/  IADD3 R6, P0, PT, R4, R17, RZ ;  /* 0x0000001104067210 */ /* 0x001fe20007f1e0ff */
[----:B------:R-:W-:Y:S02]  /*0840*/  VIADD R2, R2, 0x1 ;  /* 0x0000000102027836 */ /* 0x000fe40000000000 */
[----:B------:R-:W-:Y:S02]  /*0850*/  VIADD R4, R4, 0x1 ;  /* 0x0000000104047836 */ /* 0x000fe40000000000 */
[----:B------:R-:W-:Y:S01]  /*0860*/  IMAD.X R7, RZ, RZ, R15, P0 ;  /* 0x000000ffff077224 */ /* 0x000fe200000e060f */
[----:B------:R-:W-:-:S04]  /*0870*/  ISETP.NE.AND P0, PT, R2, R5, PT ;  /* 0x000000050200720c */ /* 0x000fc80003f05270 */
[----:B------:R0:W-:Y:S09]  /*0880*/  STG.E.U8 desc[UR8][R6.64], R8 ;  /* 0x0000000806007986 */ /* 0x0001f2000c101108 */
[----:B------:R-:W-:Y:S05]  /*0890*/  @P0 BRA `(.L_x_13) ;  /* 0xfffffffc00e40947 */ /* 0x000fea000383ffff */
[----:B------:R-:W-:Y:S05]  /*08a0*/  BSYNC.RECONVERGENT B1 ;  /* 0x0000000000017941 */ /* 0x000fea0003800200 */
.L_x_12:
[----:B------:R-:W-:-:S07]  /*08b0*/  IMAD.MOV.U32 R2, RZ, RZ, R3 ;  /* 0x000000ffff027224 */ /* 0x000fce00078e0003 */
.L_x_4:
[----:B------:R-:W-:Y:S05]  /*08c0*/  BSYNC.RECONVERGENT B0 ;  /* 0x0000000000007941 */ /* 0x000fea0003800200 */
.L_x_3:
[----:B------:R-:W-:-:S09]  /*08d0*/  UISETP.GE.AND UP0, UPT, UR24, 0x2, UPT ;  /* 0x000000021800788c */ /* 0x000fd2000bf06270 */
[----:B------:R-:W-:Y:S05]  /*08e0*/  BRA.U !UP0, `(.L_x_14) ;  /* 0x0000000908b07547 */ /* 0x000fea000b800000 */
[----:B------:R-:W-:-:S04]  /*08f0*/  ULEA.HI UR4, UR24, UR24, URZ, 0x1 ;  /* 0x0000001818047291 */ /* 0x000fc8000f8f08ff */
[----:B------:R-:W-:-:S04]  /*0900*/  USHF.R.S32.HI UR6, URZ, 0x1, UR4 ;  /* 0x00000001ff067899 */ /* 0x000fc80008011404 */
[----:B------:R-:W-:Y:S02]  /*0910*/  UIADD3 UR4, UPT, UPT, UR6, -0x1, URZ ;  /* 0xffffffff06047890 */ /* 0x000fe4000fffe0ff */
[----:B------:R-:W-:Y:S02]  /*0920*/  ULOP3.LUT UR10, UR6, 0xf, URZ, 0xc0, !UPT ;  /* 0x0000000f060a7892 */ /* 0x000fe4000f8ec0ff */
[----:B------:R-:W-:Y:S02]  /*0930*/  UISETP.GE.U32.AND UP0, UPT, UR4, 0xf, UPT ;  /* 0x0000000f0400788c */ /* 0x000fe4000bf06070 */
[----:B------:R-:W-:Y:S01]  /*0940*/  UISETP.NE.AND UP1, UPT, UR10, URZ, UPT ;  /* 0x000000ff0a00728c */ /* 0x000fe2000bf25270 */
[----:B------:R-:W-:-:S06]  /*0950*/  UMOV UR4, URZ ;  /* 0x000000ff00047c82 */ /* 0x000fcc0008000000 */
[----:B------:R-:W-:Y:S05]  /*0960*/  BRA.U !UP0, `(.L_x_15) ;  /* 0x0000000508307547 */ /* 0x000fea000b800000 */
[----:B------:R-:W-:Y:S01]  /*0970*/  ULOP3.LUT UR4, UR6, 0x3ffffff0, URZ, 0xc0, !UPT ;  /* 0x3ffffff006047892 */ /* 0x000fe2000f8ec0ff */
[----:B------:R-:W-:-:S11]  /*0980*/  UMOV UR5, URZ ;  /* 0x000000ff00057c82 */ /* 0x000fd60008000000 */
.L_x_16:
[----:B------:R-:W-:Y:S02]  /*0990*/  ULOP3.LUT UR7, URZ, UR5, URZ, 0x33, !UPT ;  /* 0x00000005ff077292 */ /* 0x000fe4000f8e33ff */
[----:B01----:R-:W-:Y:S02]  /*09a0*/  IADD3 R4, P0, PT, R17, UR5, RZ ;  /* 0x0000000511047c10 */ /* 0x003fe4000ff1e0ff */
[----:B------:R-:W-:-:S03]  /*09b0*/  UIADD3 UR7, UPT, UPT, UR7, UR24, URZ ;  /* 0x0000001807077290 */ /* 0x000fc6000fffe0ff */
[----:B------:R-:W-:-:S03]  /*09c0*/  IMAD.X R5, RZ, RZ, R15, P0 ;  /* 0x000000ffff057224 */ /* 0x000fc600000e060f */
[----:B------:R-:W-:Y:S01]  /*09d0*/  IMAD.U32 R8, RZ, RZ, UR7 ;  /* 0x00000007ff087e24 */ /* 0x000fe2000f8e00ff */
[----:B------:R-:W-:Y:S01]  /*09e0*/  IADD3 R6, P1, PT, R17, UR7, RZ ;  /* 0x0000000711067c10 */ /* 0x000fe2000ff3e0ff */
[----:B------:R-:W2:Y:S03]  /*09f0*/  LDG.E.U8 R3, desc[UR8][R4.64] ;  /* 0x0000000804037981 */ /* 0x000ea6000c1e1100 */
[----:B------:R-:W-:-:S05]  /*0a00*/  LEA.HI.X.SX32 R7, R8, R15, 0x1, P1 ;  /* 0x0000000f08077211 */ /* 0x000fca00008f0eff */
[----:B------:R-:W3:Y:S04]  /*0a10*/  LDG.E.U8 R9, desc[UR8][R6.64] ;  /* 0x0000000806097981 */ /* 0x000ee8000c1e1100 */
[----:B---3--:R0:W-:Y:S04]  /*0a20*/  STG.E.U8 desc[UR8][R4.64], R9 ;  /* 0x0000000904007986 */ /* 0x0081e8000c101108 */
[----:B--2---:R1:W-:Y:S04]  /*0a30*/  STG.E.U8 desc[UR8][R6.64], R3 ;  /* 0x0000000306007986 */ /* 0x0043e8000c101108 */
[----:B------:R-:W2:Y:S04]  /*0a40*/  LDG.E.U8 R13, desc[UR8][R6.64+-0x1] ;  /* 0xffffff08060d7981 */ /* 0x000ea8000c1e1100 */
[----:B------:R-:W3:Y:S04]  /*0a50*/  LDG.E.U8 R11, desc[UR8][R4.64+0x1] ;  /* 0x00000108040b7981 */ /* 0x000ee8000c1e1100 */
[----:B--2---:R2:W-:Y:S04]  /*0a60*/  STG.E.U8 desc[UR8][R4.64+0x1], R13 ;  /* 0x0000010d04007986 */ /* 0x0045e8000c101108 */
[----:B---3--:R3:W-:Y:S04]  /*0a70*/  STG.E.U8 desc[UR8][R6.64+-0x1], R11 ;  /* 0xffffff0b06007986 */ /* 0x0087e8000c101108 */
[----:B------:R-:W4:Y:S04]  /*0a80*/  LDG.E.U8 R23, desc[UR8][R6.64+-0x2] ;  /* 0xfffffe0806177981 */ /* 0x000f28000c1e1100 */
[----:B------:R-:W5:Y:S04]  /*0a90*/  LDG.E.U8 R21, desc[UR8][R4.64+0x2] ;  /* 0x0000020804157981 */ /* 0x000f68000c1e1100 */
[----:B----4-:R4:W-:Y:S04]  /*0aa0*/  STG.E.U8 desc[UR8][R4.64+0x2], R23 ;  /* 0x0000021704007986 */ /* 0x0109e8000c101108 */
[----:B-----5:R5:W-:Y:S04]  /*0ab0*/  STG.E.U8 desc[UR8][R6.64+-0x2], R21 ;  /* 0xfffffe1506007986 */ /* 0x020be8000c101108 */
[----:B------:R-:W2:Y:S04]  /*0ac0*/  LDG.E.U8 R25, desc[UR8][R6.64+-0x3] ;  /* 0xfffffd0806197981 */ /* 0x000ea8000c1e1100 */
[----:B0-----:R-:W3:Y:S04]  /*0ad0*/  LDG.E.U8 R9, desc[UR8][R4.64+0x3] ;  /* 0x0000030804097981 */ /* 0x001ee8000c1e1100 */
[----:B--2---:R0:W-:Y:S04]  /*0ae0*/  STG.E.U8 desc[UR8][R4.64+0x3], R25 ;  /* 0x0000031904007986 */ /* 0x0041e8000c101108 */
[----:B---3--:R2:W-:Y:S04]  /*0af0*/  STG.E.U8 desc[UR8][R6.64+-0x3], R9 ;  /* 0xfffffd0906007986 */ /* 0x0085e8000c101108 */
[----:B------:R-:W3:Y:S04]  /*0b00*/  LDG.E.U8 R27, desc[UR8][R6.64+-0x4] ;  /* 0xfffffc08061b7981 */ /* 0x000ee8000c1e1100 */
[----:B-1----:R-:W4:Y:S04]  /*0b10*/  LDG.E.U8 R3, desc[UR8][R4.64+0x4] ;  /* 0x0000040804037981 */ /* 0x002f28000c1e1100 */
[----:B---3--:R1:W-:Y:S04]  /*0b20*/  STG.E.U8 desc[UR8][R4.64+0x4], R27 ;  /* 0x0000041b04007986 */ /* 0x0083e8000c101108 */
[----:B----4-:R3:W-:Y:S04]  /*0b30*/  STG.E.U8 desc[UR8][R6.64+-0x4], R3 ;  /* 0xfffffc0306007986 */ /* 0x0107e8000c101108 */
[----:B------:R-:W4:Y:S04]  /*0b40*/  LDG.E.U8 R13, desc[UR8][R6.64+-0x5] ;  /* 0xfffffb08060d7981 */ /* 0x000f28000c1e1100 */
[----:B------:R-:W5:Y:S04]  /*0b50*/  LDG.E.U8 R11, desc[UR8][R4.64+0x5] ;  /* 0x00000508040b7981 */ /* 0x000f68000c1e1100 */
[----:B----4-:R4:W-:Y:S04]  /*0b60*/  STG.E.U8 desc[UR8][R4.64+0x5], R13 ;  /* 0x0000050d04007986 */ /* 0x0109e8000c101108 */
[----:B-----5:R5:W-:Y:S04]  /*0b70*/  STG.E.U8 desc[UR8][R6.64+-0x5], R11 ;  /* 0xfffffb0b06007986 */ /* 0x020be8000c101108 */
[----:B------:R-:W2:Y:S04]  /*0b80*/  LDG.E.U8 R23, desc[UR8][R6.64+-0x6] ;  /* 0xfffffa0806177981 */ /* 0x000ea8000c1e1100 */
[----:B------:R-:W3:Y:S04]  /*0b90*/  LDG.E.U8 R21, desc[UR8][R4.64+0x6] ;  /* 0x0000060804157981 */ /* 0x000ee8000c1e1100 */
[----:B--2---:R2:W-:Y:S04]  /*0ba0*/  STG.E.U8 desc[UR8][R4.64+0x6], R23 ;  /* 0x0000061704007986 */ /* 0x0045e8000c101108 */
[----:B---3--:R3:W-:Y:S04]  /*0bb0*/  STG.E.U8 desc[UR8][R6.64+-0x6], R21 ;  /* 0xfffffa1506007986 */ /* 0x0087e8000c101108 */
[----:B0-----:R-:W4:Y:S04]  /*0bc0*/  LDG.E.U8 R25, desc[UR8][R6.64+-0x7] ;  /* 0xfffff90806197981 */ /* 0x001f28000c1e1100 */
[----:B------:R-:W5:Y:S04]  /*0bd0*/  LDG.E.U8 R9, desc[UR8][R4.64+0x7] ;  /* 0x0000070804097981 */ /* 0x000f68000c1e1100 */
[----:B----4-:R0:W-:Y:S04]  /*0be0*/  STG.E.U8 desc[UR8][R4.64+0x7], R25 ;  /* 0x0000071904007986 */ /* 0x0101e8000c101108 */
[----:B-----5:R4:W-:Y:S04]  /*0bf0*/  STG.E.U8 desc[UR8][R6.64+-0x7], R9 ;  /* 0xfffff90906007986 */ /* 0x0209e8000c101108 */
[----:B-1----:R-:W5:Y:S04]  /*0c00*/  LDG.E.U8 R27, desc[UR8][R6.64+-0x8] ;  /* 0xfffff808061b7981 */ /* 0x002f68000c1e1100 */
[----:B------:R-:W2:Y:S04]  /*0c10*/  LDG.E.U8 R3, desc[UR8][R4.64+0x8] ;  /* 0x0000080804037981 */ /* 0x000ea8000c1e1100 */
[----:B-----5:R1:W-:Y:S04]  /*0c20*/  STG.E.U8 desc[UR8][R4.64+0x8], R27 ;  /* 0x0000081b04007986 */ /* 0x0203e8000c101108 */
[----:B--2---:R2:W-:Y:S04]  /*0c30*/  STG.E.U8 desc[UR8][R6.64+-0x8], R3 ;  /* 0xfffff80306007986 */ /* 0x0045e8000c101108 */
[----:B------:R-:W5:Y:S04]  /*0c40*/  LDG.E.U8 R13, desc[UR8][R6.64+-0x9] ;  /* 0xfffff708060d7981 */ /* 0x000f68000c1e1100 */
[----:B------:R-:W3:Y:S04]  /*0c50*/  LDG.E.U8 R11, desc[UR8][R4.64+0x9] ;  /* 0x00000908040b7981 */ /* 0x000ee8000c1e1100 */
[----:B-----5:R5:W-:Y:S04]  /*0c60*/  STG.E.U8 desc[UR8][R4.64+0x9], R13 ;  /* 0x0000090d04007986 */ /* 0x020be8000c101108 */
[----:B---3--:R3:W-:Y:S04]  /*0c70*/  STG.E.U8 desc[UR8][R6.64+-0x9], R11 ;  /* 0xfffff70b06007986 */ /* 0x0087e8000c101108 */
[----:B------:R-:W4:Y:S04]  /*0c80*/  LDG.E.U8 R23, desc[UR8][R6.64+-0xa] ;  /* 0xfffff60806177981 */ /* 0x000f28000c1e1100 */
[----:B------:R-:W2:Y:S04]  /*0c90*/  LDG.E.U8 R21, desc[UR8][R4.64+0xa] ;  /* 0x00000a0804157981 */ /* 0x000ea8000c1e1100 */
[----:B----4-:R4:W-:Y:S04]  /*0ca0*/  STG.E.U8 desc[UR8][R4.64+0xa], R23 ;  /* 0x00000a1704007986 */ /* 0x0109e8000c101108 */
[----:B--2---:R2:W-:Y:S04]  /*0cb0*/  STG.E.U8 desc[UR8][R6.64+-0xa], R21 ;  /* 0xfffff61506007986 */ /* 0x0045e8000c101108 */
[----:B0-----:R-:W5:Y:S04]  /*0cc0*/  LDG.E.U8 R25, desc[UR8][R6.64+-0xb] ;  /* 0xfffff50806197981 */ /* 0x001f68000c1e1100 */
[----:B------:R-:W3:Y:S04]  /*0cd0*/  LDG.E.U8 R9, desc[UR8][R4.64+0xb] ;  /* 0x00000b0804097981 */ /* 0x000ee8000c1e1100 */
[----:B-----5:R0:W-:Y:S04]  /*0ce0*/  STG.E.U8 desc[UR8][R4.64+0xb], R25 ;  /* 0x00000b1904007986 */ /* 0x0201e8000c101108 */
[----:B---3--:R3:W-:Y:S04]  /*0cf0*/  STG.E.U8 desc[UR8][R6.64+-0xb], R9 ;  /* 0xfffff50906007986 */ /* 0x0087e8000c101108 */
[----:B-1----:R-:W5:Y:S04]  /*0d00*/  LDG.E.U8 R27, desc[UR8][R6.64+-0xc] ;  /* 0xfffff408061b7981 */ /* 0x002f68000c1e1100 */
[----:B------:R-:W4:Y:S04]  /*0d10*/  LDG.E.U8 R3, desc[UR8][R4.64+0xc] ;  /* 0x00000c0804037981 */ /* 0x000f28000c1e1100 */
[----:B-----5:R1:W-:Y:S04]  /*0d20*/  STG.E.U8 desc[UR8][R4.64+0xc], R27 ;  /* 0x00000c1b04007986 */ /* 0x0203e8000c101108 */
[----:B----4-:R1:W-:Y:S04]  /*0d30*/  STG.E.U8 desc[UR8][R6.64+-0xc], R3 ;  /* 0xfffff40306007986 */ /* 0x0103e8000c101108 */
[----:B------:R-:W4:Y:S04]  /*0d40*/  LDG.E.U8 R13, desc[UR8][R6.64+-0xd] ;  /* 0xfffff308060d7981 */ /* 0x000f28000c1e1100 */
[----:B------:R-:W5:Y:S04]  /*0d50*/  LDG.E.U8 R11, desc[UR8][R4.64+0xd] ;  /* 0x00000d08040b7981 */ /* 0x000f68000c1e1100 */
[----:B----4-:R1:W-:Y:S04]  /*0d60*/  STG.E.U8 desc[UR8][R4.64+0xd], R13 ;  /* 0x00000d0d04007986 */ /* 0x0103e8000c101108 */
[----:B-----5:R1:W-:Y:S04]  /*0d70*/  STG.E.U8 desc[UR8][R6.64+-0xd], R11 ;  /* 0xfffff30b06007986 */ /* 0x0203e8000c101108 */
[----:B------:R-:W4:Y:S04]  /*0d80*/  LDG.E.U8 R23, desc[UR8][R6.64+-0xe] ;  /* 0xfffff20806177981 */ /* 0x000f28000c1e1100 */
[----:B--2---:R-:W2:Y:S04]  /*0d90*/  LDG.E.U8 R21, desc[UR8][R4.64+0xe] ;  /* 0x00000e0804157981 */ /* 0x004ea8000c1e1100 */
[----:B----4-:R1:W-:Y:S04]  /*0da0*/  STG.E.U8 desc[UR8][R4.64+0xe], R23 ;  /* 0x00000e1704007986 */ /* 0x0103e8000c101108 */
[----:B--2---:R1:W-:Y:S04]  /*0db0*/  STG.E.U8 desc[UR8][R6.64+-0xe], R21 ;  /* 0xfffff21506007986 */ /* 0x0043e8000c101108 */
[----:B0-----:R-:W2:Y:S04]  /*0dc0*/  LDG.E.U8 R25, desc[UR8][R6.64+-0xf] ;  /* 0xfffff10806197981 */ /* 0x001ea8000c1e1100 */
[----:B---3--:R-:W3:Y:S01]  /*0dd0*/  LDG.E.U8 R9, desc[UR8][R4.64+0xf] ;  /* 0x00000f0804097981 */ /* 0x008ee2000c1e1100 */
[----:B------:R-:W-:-:S04]  /*0de0*/  UIADD3 UR5, UPT, UPT, UR5, 0x10, URZ ;  /* 0x0000001005057890 */ /* 0x000fc8000fffe0ff */
[----:B------:R-:W-:Y:S01]  /*0df0*/  UISETP.NE.AND UP0, UPT, UR5, UR4, UPT ;  /* 0x000000040500728c */ /* 0x000fe2000bf05270 */
[----:B--2---:R1:W-:Y:S04]  /*0e00*/  STG.E.U8 desc[UR8][R4.64+0xf], R25 ;  /* 0x00000f1904007986 */ /* 0x0043e8000c101108 */
[----:B---3--:R1:W-:Y:S04]  /*0e10*/  STG.E.U8 desc[UR8][R6.64+-0xf], R9 ;  /* 0xfffff10906007986 */ /* 0x0083e8000c101108 */
[----:B------:R-:W-:Y:S05]  /*0e20*/  BRA.U UP0, `(.L_x_16) ;  /* 0xfffffff900d87547 */ /* 0x000fea000b83ffff */
.L_x_15:
[----:B------:R-:W-:Y:S05]  /*0e30*/  BRA.U !UP1, `(.L_x_14) ;  /* 0x00000005095c7547 */ /* 0x000fea000b800000 */
[----:B------:R-:W-:Y:S02]  /*0e40*/  UISETP.GE.U32.AND UP0, UPT, UR10, 0x8, UPT ;  /* 0x000000080a00788c */ /* 0x000fe4000bf06070 */
[----:B------:R-:W-:-:S04]  /*0e50*/  ULOP3.LUT UR5, UR6, 0x7, URZ, 0xc0, !UPT ;  /* 0x0000000706057892 */ /* 0x000fc8000f8ec0ff */
[----:B------:R-:W-:-:S03]  /*0e60*/  UISETP.NE.AND UP1, UPT, UR5, URZ, UPT ;  /* 0x000000ff0500728c */ /* 0x000fc6000bf25270 */
[----:B------:R-:W-:Y:S08]  /*0e70*/  BRA.U !UP0, `(.L_x_17) ;  /* 0x00000001089c7547 */ /* 0x000ff0000b800000 */
[----:B-1----:R-:W-:Y:S02]  /*0e80*/  LOP3.LUT R3, RZ, UR4, RZ, 0x33, !PT ;  /* 0x00000004ff037c12 */ /* 0x002fe4000f8e33ff */
[----:B0-----:R-:W-:-:S03]  /*0e90*/  IADD3 R4, P0, PT, R17, UR4, RZ ;  /* 0x0000000411047c10 */ /* 0x001fc6000ff1e0ff */
[----:B------:R-:W-:Y:S01]  /*0ea0*/  VIADD R8, R3, UR24 ;  /* 0x0000001803087c36 */ /* 0x000fe20008000000 */
[----:B------:R-:W-:-:S04]  /*0eb0*/  IADD3.X R5, PT, PT, RZ, R15, RZ, P0, !PT ;  /* 0x0000000fff057210 */ /* 0x000fc800007fe4ff */
[C---:B------:R-:W-:Y:S01]  /*0ec0*/  IADD3 R6, P1, PT, R8.reuse, R17, RZ ;  /* 0x0000001108067210 */ /* 0x040fe20007f3e0ff */
        /* <DEDUP_REMOVED lines=25> */
[----:B------:R-:W4:Y:S04]  /*1060*/  LDG.E.U8 R23, desc[UR8][R6.64+-0x6] ;  /* 0xfffffa0806177981 */ /* 0x000f28000c1e1100 */
[----:B------:R-:W5:Y:S04]  /*1070*/  LDG.E.U8 R21, desc[UR8][R4.64+0x6] ;  /* 0x0000060804157981 */ /* 0x000f68000c1e1100 */
[----:B----4-:R3:W-:Y:S04]  /*1080*/  STG.E.U8 desc[UR8][R4.64+0x6], R23 ;  /* 0x0000061704007986 */ /* 0x0107e8000c101108 */
[----:B-----5:R3:W-:Y:S04]  /*1090*/  STG.E.U8 desc[UR8][R6.64+-0x6], R21 ;  /* 0xfffffa1506007986 */ /* 0x0207e8000c101108 */
[----:B0-----:R-:W4:Y:S04]  /*10a0*/  LDG.E.U8 R25, desc[UR8][R6.64+-0x7] ;  /* 0xfffff90806197981 */ /* 0x001f28000c1e1100 */
[----:B--2---:R-:W2:Y:S01]  /*10b0*/  LDG.E.U8 R9, desc[UR8][R4.64+0x7] ;  /* 0x0000070804097981 */ /* 0x004ea2000c1e1100 */
[----:B------:R-:W-:-:S03]  /*10c0*/  UIADD3 UR4, UPT, UPT, UR4, 0x8, URZ ;  /* 0x0000000804047890 */ /* 0x000fc6000fffe0ff */
[----:B----4-:R3:W-:Y:S04]  /*10d0*/  STG.E.U8 desc[UR8][R4.64+0x7], R25 ;  /* 0x0000071904007986 */ /* 0x0107e8000c101108 */
[----:B--2---:R3:W-:Y:S05]  /*10e0*/  STG.E.U8 desc[UR8][R6.64+-0x7], R9 ;  /* 0xfffff90906007986 */ /* 0x0047ea000c101108 */
.L_x_17:
[----:B------:R-:W-:Y:S05]  /*10f0*/  BRA.U !UP1, `(.L_x_14) ;  /* 0x0000000109ac7547 */ /* 0x000fea000b800000 */
[----:B------:R-:W-:Y:S02]  /*1100*/  UISETP.GE.U32.AND UP0, UPT, UR5, 0x4, UPT ;  /* 0x000000040500788c */ /* 0x000fe4000bf06070 */
[----:B------:R-:W-:-:S04]  /*1110*/  ULOP3.LUT UR6, UR6, 0x3, URZ, 0xc0, !UPT ;  /* 0x0000000306067892 */ /* 0x000fc8000f8ec0ff */
[----:B------:R-:W-:-:S03]  /*1120*/  UISETP.NE.AND UP1, UPT, UR6, URZ, UPT ;  /* 0x000000ff0600728c */ /* 0x000fc6000bf25270 */
[----:B------:R-:W-:Y:S08]  /*1130*/  BRA.U !UP0, `(.L_x_18) ;  /* 0x00000001085c7547 */ /* 0x000ff0000b800000 */
[----:B-1-3--:R-:W-:Y:S02]  /*1140*/  LOP3.LUT R3, RZ, UR4, RZ, 0x33, !PT ;  /* 0x00000004ff037c12 */ /* 0x00afe4000f8e33ff */
[----:B0-----:R-:W-:-:S03]  /*1150*/  IADD3 R6, P0, PT, R17, UR4, RZ ;  /* 0x0000000411067c10 */ /* 0x001fc6000ff1e0ff */
[----:B------:R-:W-:Y:S02]  /*1160*/  VIADD R8, R3, UR24 ;  /* 0x0000001803087c36 */ /* 0x000fe40008000000 */
[----:B------:R-:W-:-:S03]  /*1170*/  IMAD.X R7, RZ, RZ, R15, P0 ;  /* 0x000000ffff077224 */ /* 0x000fc600000e060f */
[C---:B------:R-:W-:Y:S02]  /*1180*/  IADD3 R4, P1, PT, R8.reuse, R17, RZ ;  /* 0x0000001108047210 */ /* 0x040fe40007f3e0ff */
[----:B------:R-:W2:Y:S02]  /*1190*/  LDG.E.U8 R3, desc[UR8][R6.64] ;  /* 0x0000000806037981 */ /* 0x000ea4000c1e1100 */
[----:B------:R-:W-:-:S05]  /*11a0*/  LEA.HI.X.SX32 R5, R8, R15, 0x1, P1 ;  /* 0x0000000f08057211 */ /* 0x000fca00008f0eff */
[----:B------:R-:W3:Y:S04]  /*11b0*/  LDG.E.U8 R9, desc[UR8][R4.64] ;  /* 0x0000000804097981 */ /* 0x000ee8000c1e1100 */
[----:B---3--:R0:W-:Y:S04]  /*11c0*/  STG.E.U8 desc[UR8][R6.64], R9 ;  /* 0x0000000906007986 */ /* 0x0081e8000c101108 */
[----:B--2---:R2:W-:Y:S04]  /*11d0*/  STG.E.U8 desc[UR8][R4.64], R3 ;  /* 0x0000000304007986 */ /* 0x0045e8000c101108 */
[----:B------:R-:W3:Y:S04]  /*11e0*/  LDG.E.U8 R13, desc[UR8][R4.64+-0x1] ;  /* 0xffffff08040d7981 */ /* 0x000ee8000c1e1100 */
[----:B------:R-:W4:Y:S04]  /*11f0*/  LDG.E.U8 R11, desc[UR8][R6.64+0x1] ;  /* 0x00000108060b7981 */ /* 0x000f28000c1e1100 */
[----:B---3--:R2:W-:Y:S04]  /*1200*/  STG.E.U8 desc[UR8][R6.64+0x1], R13 ;  /* 0x0000010d06007986 */ /* 0x0085e8000c101108 */
[----:B----4-:R2:W-:Y:S04]  /*1210*/  STG.E.U8 desc[UR8][R4.64+-0x1], R11 ;  /* 0xffffff0b04007986 */ /* 0x0105e8000c101108 */
[----:B------:R-:W3:Y:S04]  /*1220*/  LDG.E.U8 R23, desc[UR8][R4.64+-0x2] ;  /* 0xfffffe0804177981 */ /* 0x000ee8000c1e1100 */
[----:B------:R-:W4:Y:S04]  /*1230*/  LDG.E.U8 R21, desc[UR8][R6.64+0x2] ;  /* 0x0000020806157981 */ /* 0x000f28000c1e1100 */
[----:B---3--:R2:W-:Y:S04]  /*1240*/  STG.E.U8 desc[UR8][R6.64+0x2], R23 ;  /* 0x0000021706007986 */ /* 0x0085e8000c101108 */
[----:B----4-:R2:W-:Y:S04]  /*1250*/  STG.E.U8 desc[UR8][R4.64+-0x2], R21 ;  /* 0xfffffe1504007986 */ /* 0x0105e8000c101108 */
[----:B------:R-:W3:Y:S04]  /*1260*/  LDG.E.U8 R25, desc[UR8][R4.64+-0x3] ;  /* 0xfffffd0804197981 */ /* 0x000ee8000c1e1100 */
[----:B0-----:R-:W4:Y:S01]  /*1270*/  LDG.E.U8 R9, desc[UR8][R6.64+0x3] ;  /* 0x0000030806097981 */ /* 0x001f22000c1e1100 */
[----:B------:R-:W-:-:S03]  /*1280*/  UIADD3 UR4, UPT, UPT, UR4, 0x4, URZ ;  /* 0x0000000404047890 */ /* 0x000fc6000fffe0ff */
[----:B---3--:R2:W-:Y:S04]  /*1290*/  STG.E.U8 desc[UR8][R6.64+0x3], R25 ;  /* 0x0000031906007986 */ /* 0x0085e8000c101108 */
[----:B----4-:R2:W-:Y:S05]  /*12a0*/  STG.E.U8 desc[UR8][R4.64+-0x3], R9 ;  /* 0xfffffd0904007986 */ /* 0x0105ea000c101108 */
.L_x_18:
[----:B------:R-:W-:Y:S05]  /*12b0*/  BRA.U !UP1, `(.L_x_14) ;  /* 0x00000001093c7547 */ /* 0x000fea000b800000 */
[----:B------:R-:W-:-:S05]  /*12c0*/  UMOV UR5, URZ ;  /* 0x000000ff00057c82 */ /* 0x000fca0008000000 */
.L_x_19:
[----:B-1234-:R-:W-:Y:S02]  /*12d0*/  LOP3.LUT R3, RZ, UR4, RZ, 0x33, !PT ;  /* 0x00000004ff037c12 */ /* 0x01efe4000f8e33ff */
[----:B0-----:R-:W-:-:S03]  /*12e0*/  IADD3 R4, P0, PT, R17, UR4, RZ ;  /* 0x0000000411047c10 */ /* 0x001fc6000ff1e0ff */
[----:B------:R-:W-:Y:S02]  /*12f0*/  VIADD R8, R3, UR24 ;  /* 0x0000001803087c36 */ /* 0x000fe40008000000 */
[----:B------:R-:W-:-:S03]  /*1300*/  IMAD.X R5, RZ, RZ, R15, P0 ;  /* 0x000000ffff057224 */ /* 0x000fc600000e060f */
[C---:B------:R-:W-:Y:S02]  /*1310*/  IADD3 R6, P1, PT, R8.reuse, R17, RZ ;  /* 0x0000001108067210 */ /* 0x040fe40007f3e0ff */
[----:B------:R-:W2:Y:S02]  /*1320*/  LDG.E.U8 R3, desc[UR8][R4.64] ;  /* 0x0000000804037981 */ /* 0x000ea4000c1e1100 */
[----:B------:R-:W-:-:S05]  /*1330*/  LEA.HI.X.SX32 R7, R8, R15, 0x1, P1 ;  /* 0x0000000f08077211 */ /* 0x000fca00008f0eff */
[----:B------:R-:W3:Y:S01]  /*1340*/  LDG.E.U8 R9, desc[UR8][R6.64] ;  /* 0x0000000806097981 */ /* 0x000ee2000c1e1100 */
[----:B------:R-:W-:-:S04]  /*1350*/  UIADD3 UR5, UPT, UPT, UR5, 0x1, URZ ;  /* 0x0000000105057890 */ /* 0x000fc8000fffe0ff */
[----:B------:R-:W-:Y:S02]  /*1360*/  UISETP.NE.AND UP0, UPT, UR5, UR6, UPT ;  /* 0x000000060500728c */ /* 0x000fe4000bf05270 */
[----:B------:R-:W-:Y:S01]  /*1370*/  UIADD3 UR4, UPT, UPT, UR4, 0x1, URZ ;  /* 0x0000000104047890 */ /* 0x000fe2000fffe0ff */
[----:B---3--:R4:W-:Y:S04]  /*1380*/  STG.E.U8 desc[UR8][R4.64], R9 ;  /* 0x0000000904007986 */ /* 0x0089e8000c101108 */
[----:B--2---:R4:W-:Y:S02]  /*1390*/  STG.E.U8 desc[UR8][R6.64], R3 ;  /* 0x0000000306007986 */ /* 0x0049e4000c101108 */
[----:B------:R-:W-:Y:S05]  /*13a0*/  BRA.U UP0, `(.L_x_19) ;  /* 0xfffffffd00c87547 */ /* 0x000fea000b83ffff */
.L_x_14:
[----:B------:R-:W-:Y:S02]  /*13b0*/  ISETP.NE.U32.AND P0, PT, RZ, UR12, PT ;  /* 0x0000000cff007c0c */ /* 0x000fe4000bf05070 */
[----:B------:R-:W-:Y:S02]  /*13c0*/  IADD3 R2, P1, PT, R2, R17, RZ ;  /* 0x0000001102027210 */ /* 0x000fe40007f3e0ff */
[----:B------:R-:W-:-:S03]  /*13d0*/  ISETP.NE.AND.EX P0, PT, RZ, UR13, PT, P0 ;  /* 0x0000000dff007c0c */ /* 0x000fc6000bf05300 */
[----:B-1234-:R-:W-:-:S05]  /*13e0*/  IMAD.X R3, RZ, RZ, R15, P1 ;  /* 0x000000ffff037224 */ /* 0x01efca00008e060f */
[----:B------:R1:W-:Y:S05]  /*13f0*/  STG.E.U8 desc[UR8][R2.64], RZ ;  /* 0x000000ff02007986 */ /* 0x0003ea000c101108 */
[----:B------:R-:W-:Y:S05]  /*1400*/  @!P0 EXIT ;  /* 0x000000000000894d */ /* 0x000fea0003800000 */
[----:B------:R-:W1:Y:S01]  /*1410*/  LDCU.64 UR26, c[0x0][0x3b0] ;  /* 0x00007600ff1a77ac */ /* 0x000e620008000a00 */
[----:B------:R-:W-:Y:S01]  /*1420*/  IMAD.SHL.U32 R0, R0, 0x40, RZ ;  /* 0x0000004000007824 */ /* 0x000fe200078e00ff */
[----:B------:R-:W-:Y:S01]  /*1430*/  IADD3 R16, P1, PT, R17, 0x7, RZ ;  /* 0x0000000711107810 */ /* 0x000fe20007f3e0ff */
[----:B------:R-:W-:Y:S01]  /*1440*/  BSSY.RECONVERGENT B0, `(.L_x_20) ;  /* 0x0000265000007945 */ /* 0x000fe20003800200 */
[----:B------:R-:W-:Y:S01]  /*1450*/  UIADD3 UR14, UPT, UPT, -UR24, 0x7, URZ ;  /* 0x00000007180e7890 */ /* 0x000fe2000fffe1ff */
[----:B------:R-:W-:Y:S01]  /*1460*/  IMAD.MOV.U32 R14, RZ, RZ, RZ ;  /* 0x000000ffff0e7224 */ /* 0x000fe200078e00ff */
[----:B------:R-:W-:Y:S01]  /*1470*/  UIADD3 UR5, UPT, UPT, UR24, -0x1, URZ ;  /* 0xffffffff18057890 */ /* 0x000fe2000fffe0ff */
[----:B------:R-:W-:Y:S01]  /*1480*/  IMAD.X R21, RZ, RZ, R15, P1 ;  /* 0x000000ffff157224 */ /* 0x000fe200008e060f */
[----:B------:R-:W-:Y:S02]  /*1490*/  USHF.R.S32.HI UR17, URZ, 0x1f, UR24 ;  /* 0x0000001fff117899 */ /* 0x000fe40008011418 */
[----:B------:R-:W-:-:S02]  /*14a0*/  UIADD3 URZ, UP0, UPT, UR24, 0x1, URZ ;  /* 0x0000000118ff7890 */ /* 0x000fc4000ff1e0ff */
[----:B------:R-:W-:Y:S01]  /*14b0*/  UIADD3 UR19, UP2, UPT, UR24, -0x28, URZ ;  /* 0xffffffd818137890 */ /* 0x000fe2000ff5e0ff */
[----:B------:R-:W-:Y:S01]  /*14c0*/  VIADD R20, R17, UR5 ;  /* 0x0000000511147c36 */ /* 0x000fe20008000000 */
[----:B------:R-:W-:Y:S02]  /*14d0*/  ULOP3.LUT UR4, UR14, 0xf, URZ, 0xc0, !UPT ;  /* 0x0000000f0e047892 */ /* 0x000fe4000f8ec0ff */
[----:B------:R-:W-:Y:S01]  /*14e0*/  UIADD3.X UR23, UPT, UPT, URZ, UR17, URZ, UP0, !UPT ;  /* 0x00000011ff177290 */ /* 0x000fe200087fe4ff */
[C---:B-1----:R-:W-:Y:S01]  /*14f0*/  IADD3 R2, P0, PT, R0.reuse, UR26, RZ ;  /* 0x0000001a00027c10 */ /* 0x042fe2000ff1e0ff */
[----:B------:R-:W-:Y:S02]  /*1500*/  UIADD3 UR21, UP1, UPT, -UR24, 0x37, URZ ;  /* 0x0000003718157890 */ /* 0x000fe4000ff3e1ff */
[----:B------:R-:W-:Y:S01]  /*1510*/  UIADD3.X UR20, UPT, UPT, UR17, -0x1, URZ, UP2, !UPT ;  /* 0xffffffff11147890 */ /* 0x000fe200097fe4ff */
[----:B------:R-:W-:Y:S01]  /*1520*/  LEA.HI.X.SX32 R3, R0, UR27, 0x1, P0 ;  /* 0x0000001b00037c11 */ /* 0x000fe200080f0eff */
[----:B------:R-:W-:Y:S01]  /*1530*/  UISETP.GE.U32.AND UP0, UPT, UR19, 0xf, UPT ;  /* 0x0000000f1300788c */ /* 0x000fe2000bf06070 */
[----:B------:R-:W-:Y:S01]  /*1540*/  IADD3 RZ, P0, PT, R2, UR24, RZ ;  /* 0x0000001802ff7c10 */ /* 0x000fe2000ff1e0ff */
[----:B------:R-:W-:Y:S01]  /*1550*/  UIADD3 UR4, UPT, UPT, UR4, -0x1, URZ ;  /* 0xffffffff04047890 */ /* 0x000fe2000fffe0ff */
[----:B------:R-:W-:Y:S01]  /*1560*/  IMAD.MOV.U32 R0, RZ, RZ, RZ ;  /* 0x000000ffff007224 */ /* 0x000fe200078e00ff */
[----:B------:R-:W-:Y:S01]  /*1570*/  USHF.L.U32 UR6, UR24, 0x3, URZ ;  /* 0x0000000318067899 */ /* 0x000fe200080006ff */
[----:B------:R-:W-:Y:S01]  /*1580*/  IADD3.X R13, PT, PT, R3, UR17, RZ, P0, !PT ;  /* 0x00000011030d7c10 */ /* 0x000fe200087fe4ff */
[----:B------:R-:W-:-:S02]  /*1590*/  USHF.R.U32.HI UR7, URZ, 0x5, UR24 ;  /* 0x00000005ff077899 */ /* 0x000fc40008011618 */
[----:B------:R-:W-:Y:S02]  /*15a0*/  USHF.R.U32.HI UR10, URZ, 0xd, UR24 ;  /* 0x0000000dff0a7899 */ /* 0x000fe40008011618 */
[----:B------:R-:W-:Y:S02]  /*15b0*/  USHF.R.S32.HI UR11, URZ, 0x1d, UR24 ;  /* 0x0000001dff0b7899 */ /* 0x000fe40008011418 */
[----:B------:R-:W-:Y:S02]  /*15c0*/  ULOP3.LUT UR12, UR24, 0xf, URZ, 0xc0, !UPT ;  /* 0x0000000f180c7892 */ /* 0x000fe4000f8ec0ff */
[----:B------:R-:W-:Y:S02]  /*15d0*/  ULOP3.LUT UR13, UR24, 0x7, URZ, 0xc0, !UPT ;  /* 0x00000007180d7892 */ /* 0x000fe4000f8ec0ff */
[----:B------:R-:W-:Y:S02]  /*15e0*/  ULOP3.LUT UR15, UR24, 0xfffffff0, URZ, 0xc0, !UPT ;  /* 0xfffffff0180f7892 */ /* 0x000fe4000f8ec0ff */
[----:B------:R-:W-:-:S02]  /*15f0*/  ULOP3.LUT UR16, UR24, 0x3, URZ, 0xc0, !UPT ;  /* 0x0000000318107892 */ /* 0x000fc4000f8ec0ff */
[----:B------:R-:W-:Y:S02]  /*1600*/  UIADD3.X UR22, UPT, UPT, URZ, ~UR17, URZ, UP1, !UPT ;  /* 0x80000011ff167290 */ /* 0x000fe40008ffe4ff */
[----:B------:R-:W-:Y:S02]  /*1610*/  ULOP3.LUT UR18, UR21, 0xfffffff0, URZ, 0xc0, !UPT ;  /* 0xfffffff015127892 */ /* 0x000fe4000f8ec0ff */
[----:B------:R-:W-:Y:S02]  /*1620*/  UISETP.GE.U32.AND.EX UP0, UPT, UR20, URZ, UPT, UP0 ;  /* 0x000000ff1400728c */ /* 0x000fe4000bf06100 */
[----:B------:R-:W-:-:S11]  /*1630*/  UISETP.GE.U32.AND UP2, UPT, UR4, 0x7, UPT ;  /* 0x000000070400788c */ /* 0x000fd6000bf46070 */
.L_x_48:
[----:B------:R-:W1:Y:S02]  /*1640*/  LDCU UR4, c[0x0][0x388] ;  /* 0x00007100ff0477ac */ /* 0x000e640008000800 */
[----:B-1----:R-:W-:-:S09]  /*1650*/  UISETP.NE.AND UP1, UPT, UR4, URZ, UPT ;  /* 0x000000ff0400728c */ /* 0x002fd2000bf25270 */
[----:B------:R-:W-:Y:S05]  /*1660*/  BRA.U !UP1, `(.L_x_21) ;  /* 0x0000000509c47547 */ /* 0x000fea000b800000 */
[----:B------:R-:W-:Y:S01]  /*1670*/  UISETP.GE.U32.AND UP1, UPT, UR5, 0xf, UPT ;  /* 0x0000000f0500788c */ /* 0x000fe2000bf26070 */
[----:B0-----:R-:W-:-:S08]  /*1680*/  IMAD.MOV.U32 R8, RZ, RZ, RZ ;  /* 0x000000ffff087224 */ /* 0x001fd000078e00ff */
[----:B------:R-:W-:Y:S05]  /*1690*/  BRA.U !UP1, `(.L_x_22) ;  /* 0x0000000109c87547 */ /* 0x000fea000b800000 */
[----:B------:R-:W-:Y:S01]  /*16a0*/  UIADD3 UR4, UPT, UPT, -UR15, URZ, URZ ;  /* 0x000000ff0f047290 */ /* 0x000fe2000fffe1ff */
[----:B------:R-:W-:Y:S01]  /*16b0*/  IADD3 R22, P0, PT, R2, 0x7, RZ ;  /* 0x0000000702167810 */ /* 0x000fe20007f1e0ff */
[----:B------:R-:W-:Y:S02]  /*16c0*/  IMAD.MOV.U32 R10, RZ, RZ, R16 ;  /* 0x000000ffff0a7224 */ /* 0x000fe400078e0010 */
[----:B------:R-:W-:Y:S02]  /*16d0*/  IMAD.MOV.U32 R9, RZ, RZ, R21 ;  /* 0x000000ffff097224 */ /* 0x000fe400078e0015 */
[----:B------:R-:W-:Y:S02]  /*16e0*/  IMAD.X R27, RZ, RZ, R3, P0 ;  /* 0x000000ffff1b7224 */ /* 0x000fe400000e0603 */
[----:B------:R-:W-:-:S07]  /*16f0*/  IMAD.U32 R8, RZ, RZ, UR4 ;  /* 0x00000004ff087e24 */ /* 0x000fce000f8e00ff */
.L_x_23:
[----:B------:R-:W-:Y:S02]  /*1700*/  IMAD.MOV.U32 R4, RZ, RZ, R10 ;  /* 0x000000ffff047224 */ /* 0x000fe400078e000a */
[----:B------:R-:W-:-:S05]  /*1710*/  IMAD.MOV.U32 R5, RZ, RZ, R9 ;  /* 0x000000ffff057224 */ /* 0x000fca00078e0009 */
[----:B------:R-:W2:Y:S01]  /*1720*/  LDG.E.U8 R9, desc[UR8][R4.64+-0x7] ;  /* 0xfffff90804097981 */ /* 0x000ea2000c1e1100 */
[----:B-1----:R-:W-:Y:S01]  /*1730*/  IMAD.MOV.U32 R6, RZ, RZ, R22 ;  /* 0x000000ffff067224 */ /* 0x002fe200078e0016 */
[----:B------:R-:W-:-:S05]  /*1740*/  MOV R7, R27 ;  /* 0x0000001b00077202 */ /* 0x000fca0000000f00 */
[----:B--2---:R0:W-:Y:S04]  /*1750*/  STG.E.U8 desc[UR8][R6.64+-0x7], R9 ;  /* 0xfffff90906007986 */ /* 0x0041e8000c101108 */
[----:B------:R-:W2:Y:S04]  /*1760*/  LDG.E.U8 R11, desc[UR8][R4.64+-0x6] ;  /* 0xfffffa08040b7981 */ /* 0x000ea8000c1e1100 */
[----:B--2---:R1:W-:Y:S04]  /*1770*/  STG.E.U8 desc[UR8][R6.64+-0x6], R11 ;  /* 0xfffffa0b06007986 */ /* 0x0043e8000c101108 */
[----:B------:R-:W2:Y:S04]  /*1780*/  LDG.E.U8 R23, desc[UR8][R4.64+-0x5] ;  /* 0xfffffb0804177981 */ /* 0x000ea8000c1e1100 */
[----:B--2---:R2:W-:Y:S04]  /*1790*/  STG.E.U8 desc[UR8][R6.64+-0x5], R23 ;  /* 0xfffffb1706007986 */ /* 0x0045e8000c101108 */
[----:B------:R-:W3:Y:S04]  /*17a0*/  LDG.E.U8 R25, desc[UR8][R4.64+-0x4] ;  /* 0xfffffc0804197981 */ /* 0x000ee8000c1e1100 */
[----:B---3--:R3:W-:Y:S04]  /*17b0*/  STG.E.U8 desc[UR8][R6.64+-0x4], R25 ;  /* 0xfffffc1906007986 */ /* 0x0087e8000c101108 */
[----:B------:R-:W4:Y:S04]  /*17c0*/  LDG.E.U8 R27, desc[UR8][R4.64+-0x3] ;  /* 0xfffffd08041b7981 */ /* 0x000f28000c1e1100 */
[----:B----4-:R4:W-:Y:S04]  /*17d0*/  STG.E.U8 desc[UR8][R6.64+-0x3], R27 ;  /* 0xfffffd1b06007986 */ /* 0x0109e8000c101108 */
[----:B------:R-:W5:Y:S04]  /*17e0*/  LDG.E.U8 R29, desc[UR8][R4.64+-0x2] ;  /* 0xfffffe08041d7981 */ /* 0x000f68000c1e1100 */
[----:B-----5:R5:W-:Y:S04]  /*17f0*/  STG.E.U8 desc[UR8][R6.64+-0x2], R29 ;  /* 0xfffffe1d06007986 */ /* 0x020be8000c101108 */
[----:B0-----:R-:W2:Y:S04]  /*1800*/  LDG.E.U8 R9, desc[UR8][R4.64+-0x1] ;  /* 0xffffff0804097981 */ /* 0x001ea8000c1e1100 */
[----:B--2---:R0:W-:Y:S04]  /*1810*/  STG.E.U8 desc[UR8][R6.64+-0x1], R9 ;  /* 0xffffff0906007986 */ /* 0x0041e8000c101108 */
[----:B-1----:R-:W2:Y:S04]  /*1820*/  LDG.E.U8 R11, desc[UR8][R4.64] ;  /* 0x00000008040b7981 */ /* 0x002ea8000c1e1100 */
[----:B--2---:R1:W-:Y:S04]  /*1830*/  STG.E.U8 desc[UR8][R6.64], R11 ;  /* 0x0000000b06007986 */ /* 0x0043e8000c101108 */
[----:B------:R-:W2:Y:S04]  /*1840*/  LDG.E.U8 R23, desc[UR8][R4.64+0x1] ;  /* 0x0000010804177981 */ /* 0x000ea8000c1e1100 */
[----:B--2---:R2:W-:Y:S04]  /*1850*/  STG.E.U8 desc[UR8][R6.64+0x1], R23 ;  /* 0x0000011706007986 */ /* 0x0045e8000c101108 */
[----:B---3--:R-:W3:Y:S04]  /*1860*/  LDG.E.U8 R25, desc[UR8][R4.64+0x2] ;  /* 0x0000020804197981 */ /* 0x008ee8000c1e1100 */
[----:B---3--:R3:W-:Y:S04]  /*1870*/  STG.E.U8 desc[UR8][R6.64+0x2], R25 ;  /* 0x0000021906007986 */ /* 0x0087e8000c101108 */
[----:B----4-:R-:W4:Y:S04]  /*1880*/  LDG.E.U8 R27, desc[UR8][R4.64+0x3] ;  /* 0x00000308041b7981 */ /* 0x010f28000c1e1100 */
[----:B----4-:R-:W-:Y:S04]  /*1890*/  STG.E.U8 desc[UR8][R6.64+0x3], R27 ;  /* 0x0000031b06007986 */ /* 0x010fe8000c101108 */
[----:B-----5:R-:W4:Y:S04]  /*18a0*/  LDG.E.U8 R29, desc[UR8][R4.64+0x4] ;  /* 0x00000408041d7981 */ /* 0x020f28000c1e1100 */
[----:B----4-:R-:W-:Y:S04]  /*18b0*/  STG.E.U8 desc[UR8][R6.64+0x4], R29 ;  /* 0x0000041d06007986 */ /* 0x010fe8000c101108 */
[----:B0-----:R-:W4:Y:S04]  /*18c0*/  LDG.E.U8 R9, desc[UR8][R4.64+0x5] ;  /* 0x0000050804097981 */ /* 0x001f28000c1e1100 */
[----:B----4-:R0:W-:Y:S04]  /*18d0*/  STG.E.U8 desc[UR8][R6.64+0x5], R9 ;  /* 0x0000050906007986 */ /* 0x0101e8000c101108 */
[----:B-1----:R-:W4:Y:S04]  /*18e0*/  LDG.E.U8 R11, desc[UR8][R4.64+0x6] ;  /* 0x00000608040b7981 */ /* 0x002f28000c1e1100 */
[----:B----4-:R1:W-:Y:S04]  /*18f0*/  STG.E.U8 desc[UR8][R6.64+0x6], R11 ;  /* 0x0000060b06007986 */ /* 0x0103e8000c101108 */
[----:B--2---:R-:W2:Y:S04]  /*1900*/  LDG.E.U8 R23, desc[UR8][R4.64+0x7] ;  /* 0x0000070804177981 */ /* 0x004ea8000c1e1100 */
[----:B--2---:R1:W-:Y:S04]  /*1910*/  STG.E.U8 desc[UR8][R6.64+0x7], R23 ;  /* 0x0000071706007986 */ /* 0x0043e8000c101108 */
[----:B---3--:R-:W2:Y:S01]  /*1920*/  LDG.E.U8 R25, desc[UR8][R4.64+0x8] ;  /* 0x0000080804197981 */ /* 0x008ea2000c1e1100 */
[----:B------:R-:W-:Y:S01]  /*1930*/  VIADD R8, R8, 0x10 ;  /* 0x0000001008087836 */ /* 0x000fe20000000000 */
[----:B------:R-:W-:-:S02]  /*1940*/  IADD3 R10, P1, PT, R4, 0x10, RZ ;  /* 0x00000010040a7810 */ /* 0x000fc40007f3e0ff */
[----:B------:R-:W-:Y:S02]  /*1950*/  IADD3 R22, P2, PT, R6, 0x10, RZ ;  /* 0x0000001006167810 */ /* 0x000fe40007f5e0ff */
[----:B------:R-:W-:Y:S01]  /*1960*/  ISETP.NE.AND P0, PT, R8, RZ, PT ;  /* 0x000000ff0800720c */ /* 0x000fe20003f05270 */
[----:B0-----:R-:W-:Y:S02]  /*1970*/  IMAD.X R9, RZ, RZ, R5, P1 ;  /* 0x000000ffff097224 */ /* 0x001fe400008e0605 */
[----:B------:R-:W-:Y:S01]  /*1980*/  IMAD.X R27, RZ, RZ, R7, P2 ;  /* 0x000000ffff1b7224 */ /* 0x000fe200010e0607 */
[----:B--2---:R1:W-:Y:S09]  /*1990*/  STG.E.U8 desc[UR8][R6.64+0x8], R25 ;  /* 0x0000081906007986 */ /* 0x0043f2000c101108 */
[----:B------:R-:W-:Y:S05]  /*19a0*/  @P0 BRA `(.L_x_23) ;  /* 0xfffffffc00540947 */ /* 0x000fea000383ffff */
[----:B------:R-:W-:-:S07]  /*19b0*/  IMAD.U32 R8, RZ, RZ, UR15 ;  /* 0x0000000fff087e24 */ /* 0x000fce000f8e00ff */
.L_x_22:
[----:B------:R-:W-:-:S09]  /*19c0*/  UISETP.NE.AND UP1, UPT, UR12, URZ, UPT ;  /* 0x000000ff0c00728c */ /* 0x000fd2000bf25270 */
[----:B------:R-:W-:Y:S05]  /*19d0*/  BRA.U !UP1, `(.L_x_21) ;  /* 0x0000000109e87547 */ /* 0x000fea000b800000 */
[----:B------:R-:W-:Y:S02]  /*19e0*/  UIADD3 UR4, UPT, UPT, UR12, -0x1, URZ ;  /* 0xffffffff0c047890 */ /* 0x000fe4000fffe0ff */
[----:B------:R-:W-:Y:S02]  /*19f0*/  UISETP.NE.AND UP3, UPT, UR13, URZ, UPT ;  /* 0x000000ff0d00728c */ /* 0x000fe4000bf65270 */
[----:B------:R-:W-:-:S09]  /*1a00*/  UISETP.GE.U32.AND UP1, UPT, UR4, 0x7, UPT ;  /* 0x000000070400788c */ /* 0x000fd2000bf26070 */
[----:B------:R-:W-:Y:S05]  /*1a10*/  BRA.U !UP1, `(.L_x_24) ;  /* 0x0000000109547547 */ /* 0x000fea000b800000 */
[----:B------:R-:W-:-:S05]  /*1a20*/  IADD3 R4, P0, PT, R8, R17, RZ ;  /* 0x0000001108047210 */ /* 0x000fca0007f1e0ff */
[----:B------:R-:W-:-:S05]  /*1a30*/  IMAD.X R5, RZ, RZ, R15, P0 ;  /* 0x000000ffff057224 */ /* 0x000fca00000e060f */
[----:B------:R-:W2:Y:S01]  /*1a40*/  LDG.E.U8 R9, desc[UR8][R4.64] ;  /* 0x0000000804097981 */ /* 0x000ea2000c1e1100 */
[----:B-1----:R-:W-:-:S05]  /*1a50*/  IADD3 R6, P0, PT, R8, R2, RZ ;  /* 0x0000000208067210 */ /* 0x002fca0007f1e0ff */
[----:B------:R-:W-:-:S05]  /*1a60*/  IMAD.X R7, RZ, RZ, R3, P0 ;  /* 0x000000ffff077224 */ /* 0x000fca00000e0603 */
[----:B--2---:R0:W-:Y:S04]  /*1a70*/  STG.E.U8 desc[UR8][R6.64], R9 ;  /* 0x0000000906007986 */ /* 0x0041e8000c101108 */
[----:B------:R-:W2:Y:S04]  /*1a80*/  LDG.E.U8 R11, desc[UR8][R4.64+0x1] ;  /* 0x00000108040b7981 */ /* 0x000ea8000c1e1100 */
[----:B--2---:R1:W-:Y:S04]  /*1a90*/  STG.E.U8 desc[UR8][R6.64+0x1], R11 ;  /* 0x0000010b06007986 */ /* 0x0043e8000c101108 */
[----:B------:R-:W2:Y:S04]  /*1aa0*/  LDG.E.U8 R23, desc[UR8][R4.64+0x2] ;  /* 0x0000020804177981 */ /* 0x000ea8000c1e1100 */
[----:B--2---:R2:W-:Y:S04]  /*1ab0*/  STG.E.U8 desc[UR8][R6.64+0x2], R23 ;  /* 0x0000021706007986 */ /* 0x0045e8000c101108 */
[----:B------:R-:W3:Y:S04]  /*1ac0*/  LDG.E.U8 R25, desc[UR8][R4.64+0x3] ;  /* 0x0000030804197981 */ /* 0x000ee8000c1e1100 */
[----:B---3--:R2:W-:Y:S04]  /*1ad0*/  STG.E.U8 desc[UR8][R6.64+0x3], R25 ;  /* 0x0000031906007986 */ /* 0x0085e8000c101108 */
[----:B------:R-:W3:Y:S04]  /*1ae0*/  LDG.E.U8 R27, desc[UR8][R4.64+0x4] ;  /* 0x00000408041b7981 */ /* 0x000ee8000c1e1100 */
[----:B---3--:R2:W-:Y:S04]  /*1af0*/  STG.E.U8 desc[UR8][R6.64+0x4], R27 ;  /* 0x0000041b06007986 */ /* 0x0085e8000c101108 */
[----:B------:R-:W3:Y:S04]  /*1b00*/  LDG.E.U8 R29, desc[UR8][R4.64+0x5] ;  /* 0x00000508041d7981 */ /* 0x000ee8000c1e1100 */
[----:B---3--:R2:W-:Y:S04]  /*1b10*/  STG.E.U8 desc[UR8][R6.64+0x5], R29 ;  /* 0x0000051d06007986 */ /* 0x0085e8000c101108 */
[----:B0-----:R-:W3:Y:S04]  /*1b20*/  LDG.E.U8 R9, desc[UR8][R4.64+0x6] ;  /* 0x0000060804097981 */ /* 0x001ee8000c1e1100 */
[----:B---3--:R2:W-:Y:S04]  /*1b30*/  STG.E.U8 desc[UR8][R6.64+0x6], R9 ;  /* 0x0000060906007986 */ /* 0x0085e8000c101108 */
[----:B-1----:R-:W3:Y:S01]  /*1b40*/  LDG.E.U8 R11, desc[UR8][R4.64+0x7] ;  /* 0x00000708040b7981 */ /* 0x002ee2000c1e1100 */
[----:B------:R-:W-:-:S03]  /*1b50*/  VIADD R8, R8, 0x8 ;  /* 0x0000000808087836 */ /* 0x000fc60000000000 */
[----:B---3--:R2:W-:Y:S04]  /*1b60*/  STG.E.U8 desc[UR8][R6.64+0x7], R11 ;  /* 0x0000070b06007986 */ /* 0x0085e8000c101108 */
.L_x_24:
[----:B------:R-:W-:Y:S05]  /*1b70*/  BRA.U !UP3, `(.L_x_21) ;  /* 0x000000010b807547 */ /* 0x000fea000b800000 */
[----:B------:R-:W-:Y:S02]  /*1b80*/  UIADD3 UR4, UPT, UPT, UR13, -0x1, URZ ;  /* 0xffffffff0d047890 */ /* 0x000fe4000fffe0ff */
[----:B------:R-:W-:Y:S02]  /*1b90*/  UISETP.NE.AND UP3, UPT, UR16, URZ, UPT ;  /* 0x000000ff1000728c */ /* 0x000fe4000bf65270 */
[----:B------:R-:W-:-:S09]  /*1ba0*/  UISETP.GE.U32.AND UP1, UPT, UR4, 0x3, UPT ;  /* 0x000000030400788c */ /* 0x000fd2000bf26070 */
[----:B------:R-:W-:Y:S05]  /*1bb0*/  BRA.U !UP1, `(.L_x_25) ;  /* 0x0000000109347547 */ /* 0x000fea000b800000 */
[----:B------:R-:W-:-:S05]  /*1bc0*/  IADD3 R4, P0, PT, R8, R17, RZ ;  /* 0x0000001108047210 */ /* 0x000fca0007f1e0ff */
[----:B------:R-:W-:-:S05]  /*1bd0*/  IMAD.X R5, RZ, RZ, R15, P0 ;  /* 0x000000ffff057224 */ /* 0x000fca00000e060f */
[----:B--2---:R-:W2:Y:S01]  /*1be0*/  LDG.E.U8 R9, desc[UR8][R4.64] ;  /* 0x0000000804097981 */ /* 0x004ea2000c1e1100 */
[----:B-1----:R-:W-:-:S05]  /*1bf0*/  IADD3 R6, P0, PT, R8, R2, RZ ;  /* 0x0000000208067210 */ /* 0x002fca0007f1e0ff */
[----:B------:R-:W-:-:S05]  /*1c00*/  IMAD.X R7, RZ, RZ, R3, P0 ;  /* 0x000000ffff077224 */ /* 0x000fca00000e0603 */
[----:B--2---:R0:W-:Y:S04]  /*1c10*/  STG.E.U8 desc[UR8][R6.64], R9 ;  /* 0x0000000906007986 */ /* 0x0041e8000c101108 */
[----:B------:R-:W2:Y:S04]  /*1c20*/  LDG.E.U8 R11, desc[UR8][R4.64+0x1] ;  /* 0x00000108040b7981 */ /* 0x000ea8000c1e1100 */
[----:B--2---:R0:W-:Y:S04]  /*1c30*/  STG.E.U8 desc[UR8][R6.64+0x1], R11 ;  /* 0x0000010b06007986 */ /* 0x0041e8000c101108 */
[----:B------:R-:W2:Y:S04]  /*1c40*/  LDG.E.U8 R23, desc[UR8][R4.64+0x2] ;  /* 0x0000020804177981 */ /* 0x000ea8000c1e1100 */
[----:B--2---:R0:W-:Y:S04]  /*1c50*/  STG.E.U8 desc[UR8][R6.64+0x2], R23 ;  /* 0x0000021706007986 */ /* 0x0041e8000c101108 */
[----:B------:R-:W2:Y:S01]  /*1c60*/  LDG.E.U8 R25, desc[UR8][R4.64+0x3] ;  /* 0x0000030804197981 */ /* 0x000ea2000c1e1100 */
[----:B------:R-:W-:-:S03]  /*1c70*/  VIADD R8, R8, 0x4 ;  /* 0x0000000408087836 */ /* 0x000fc60000000000 */
[----:B--2---:R0:W-:Y:S04]  /*1c80*/  STG.E.U8 desc[UR8][R6.64+0x3], R25 ;  /* 0x0000031906007986 */ /* 0x0041e8000c101108 */
.L_x_25:
[----:B------:R-:W-:Y:S05]  /*1c90*/  BRA.U !UP3, `(.L_x_21) ;  /* 0x000000010b387547 */ /* 0x000fea000b800000 */
[----:B------:R-:W-:-:S05]  /*1ca0*/  IADD3 R4, P0, PT, R8, R17, RZ ;  /* 0x0000001108047210 */ /* 0x000fca0007f1e0ff */
[----:B------:R-:W-:-:S05]  /*1cb0*/  IMAD.X R5, RZ, RZ, R15, P0 ;  /* 0x000000ffff057224 */ /* 0x000fca00000e060f */
[----:B012---:R-:W2:Y:S01]  /*1cc0*/  LDG.E.U8 R7, desc[UR8][R4.64] ;  /* 0x0000000804077981 */ /* 0x007ea2000c1e1100 */
[----:B------:R-:W-:Y:S01]  /*1cd0*/  IADD3 R8, P0, PT, R8, R2, RZ ;  /* 0x0000000208087210 */ /* 0x000fe20007f1e0ff */
[----:B------:R-:W-:-:S04]  /*1ce0*/  UISETP.NE.AND UP1, UPT, UR16, 0x1, UPT ;  /* 0x000000011000788c */ /* 0x000fc8000bf25270 */
[----:B------:R-:W-:-:S05]  /*1cf0*/  IMAD.X R9, RZ, RZ, R3, P0 ;  /* 0x000000ffff097224 */ /* 0x000fca00000e0603 */
[----:B--2---:R3:W-:Y:S01]  /*1d00*/  STG.E.U8 desc[UR8][R8.64], R7 ;  /* 0x0000000708007986 */ /* 0x0047e2000c101108 */
[----:B------:R-:W-:Y:S05]  /*1d10*/  BRA.U !UP1, `(.L_x_21) ;  /* 0x0000000109187547 */ /* 0x000fea000b800000 */
[----:B---3--:R-:W2:Y:S01]  /*1d20*/  LDG.E.U8 R7, desc[UR8][R4.64+0x1] ;  /* 0x0000010804077981 */ /* 0x008ea2000c1e1100 */
[----:B------:R-:W-:-:S03]  /*1d30*/  UISETP.NE.AND UP1, UPT, UR16, 0x2, UPT ;  /* 0x000000021000788c */ /* 0x000fc6000bf25270 */
[----:B--2---:R4:W-:Y:S06]  /*1d40*/  STG.E.U8 desc[UR8][R8.64+0x1], R7 ;  /* 0x0000010708007986 */ /* 0x0049ec000c101108 */
[----:B------:R-:W-:Y:S05]  /*1d50*/  BRA.U !UP1, `(.L_x_21) ;  /* 0x0000000109087547 */ /* 0x000fea000b800000 */
[----:B------:R-:W2:Y:S04]  /*1d60*/  LDG.E.U8 R5, desc[UR8][R4.64+0x2] ;  /* 0x0000020804057981 */ /* 0x000ea8000c1e1100 */
[----:B--2---:R0:W-:Y:S02]  /*1d70*/  STG.E.U8 desc[UR8][R8.64+0x2], R5 ;  /* 0x0000020508007986 */ /* 0x0041e4000c101108 */
.L_x_21:
[----:B------:R-:W5:Y:S01]  /*1d80*/  LDCU UR4, c[0x0][0x388] ;  /* 0x00007100ff0477ac */ /* 0x000f620008000800 */
[----:B012---:R-:W-:Y:S02]  /*1d90*/  IMAD.MOV.U32 R6, RZ, RZ, 0x80 ;  /* 0x00000080ff067424 */ /* 0x007fe400078e00ff */
[----:B-----5:R-:W-:Y:S01]  /*1da0*/  VIADD R12, R2, UR4 ;  /* 0x00000004020c7c36 */ /* 0x020fe20008000000 */
[----:B------:R-:W-:-:S04]  /*1db0*/  UIADD3 UR4, UPT, UPT, UR4, 0x1, URZ ;  /* 0x0000000104047890 */ /* 0x000fc8000fffe0ff */
[----:B------:R0:W-:Y:S01]  /*1dc0*/  STG.E.U8 desc[UR8][R12.64], R6 ;  /* 0x000000060c007986 */ /* 0x0001e2000c101108 */
[----:B------:R-:W-:-:S04]  /*1dd0*/  UISETP.GT.U32.AND UP1, UPT, UR4, 0x37, UPT ;  /* 0x000000370400788c */ /* 0x000fc8000bf24070 */
[----:B------:R-:W-:-:S09]  /*1de0*/  UISETP.GT.U32.AND.EX UP1, UPT, UR23, URZ, UPT, UP1 ;  /* 0x000000ff1700728c */ /* 0x000fd2000bf24110 */
[----:B0-----:R-:W-:Y:S05]  /*1df0*/  BRA.U UP1, `(.L_x_26) ;  /* 0x0000000501187547 */ /* 0x001fea000b800000 */
[----:B---34-:R-:W-:Y:S02]  /*1e00*/  IMAD.U32 R9, RZ, RZ, UR4 ;  /* 0x00000004ff097e24 */ /* 0x018fe4000f8e00ff */
[----:B------:R-:W-:Y:S01]  /*1e10*/  IMAD.U32 R11, RZ, RZ, UR23 ;  /* 0x00000017ff0b7e24 */ /* 0x000fe2000f8e00ff */
[----:B------:R-:W-:Y:S06]  /*1e20*/  BRA.U !UP0, `(.L_x_27) ;  /* 0x0000000108707547 */ /* 0x000fec000b800000 */
[----:B------:R-:W-:Y:S01]  /*1e30*/  CS2R R6, SRZ ;  /* 0x0000000000067805 */ /* 0x000fe2000001ff00 */
[----:B------:R-:W-:Y:S01]  /*1e40*/  IMAD.U32 R9, RZ, RZ, UR4 ;  /* 0x00000004ff097e24 */ /* 0x000fe2000f8e00ff */
[----:B------:R-:W-:-:S07]  /*1e50*/  MOV R11, UR23 ;  /* 0x00000017000b7c02 */ /* 0x000fce0008000f00 */
.L_x_28:
[C---:B0-----:R-:W-:Y:S02]  /*1e60*/  IADD3 R4, P0, PT, R9.reuse, R2, RZ ;  /* 0x0000000209047210 */ /* 0x041fe40007f1e0ff */
[----:B------:R-:W-:-:S03]  /*1e70*/  IADD3 R9, P1, PT, R9, 0x10, RZ ;  /* 0x0000001009097810 */ /* 0x000fc60007f3e0ff */
[----:B------:R-:W-:Y:S01]  /*1e80*/  IMAD.X R5, R11, 0x1, R3, P0 ;  /* 0x000000010b057824 */ /* 0x000fe200000e0603 */
[----:B------:R-:W-:Y:S01]  /*1e90*/  IADD3 R6, P0, PT, R6, 0x10, RZ ;  /* 0x0000001006067810 */ /* 0x000fe20007f1e0ff */
[----:B------:R-:W-:-:S03]  /*1ea0*/  IMAD.X R11, RZ, RZ, R11, P1 ;  /* 0x000000ffff0b7224 */ /* 0x000fc600008e060b */
[----:B------:R0:W-:Y:S01]  /*1eb0*/  STG.E.U8 desc[UR8][R4.64], RZ ;  /* 0x000000ff04007986 */ /* 0x0001e2000c101108 */
[----:B------:R-:W-:Y:S01]  /*1ec0*/  IMAD.X R7, RZ, RZ, R7, P0 ;  /* 0x000000ffff077224 */ /* 0x000fe200000e0607 */
[----:B------:R-:W-:Y:S02]  /*1ed0*/  ISETP.NE.U32.AND P0, PT, R6, UR18, PT ;  /* 0x0000001206007c0c */ /* 0x000fe4000bf05070 */
[----:B------:R0:W-:Y:S02]  /*1ee0*/  STG.E.U8 desc[UR8][R4.64+0x1], RZ ;  /* 0x000001ff04007986 */ /* 0x0001e4000c101108 */
[----:B------:R-:W-:Y:S02]  /*1ef0*/  ISETP.NE.AND.EX P0, PT, R7, UR22, PT, P0 ;  /* 0x0000001607007c0c */ /* 0x000fe4000bf05300 */
[----:B------:R0:W-:Y:S04]  /*1f00*/  STG.E.U8 desc[UR8][R4.64+0x2], RZ ;  /* 0x000002ff04007986 */ /* 0x0001e8000c101108 */
        /* <DEDUP_REMOVED lines=12> */
[----:B------:R0:W-:Y:S01]  /*1fd0*/  STG.E.U8 desc[UR8][R4.64+0xf], RZ ;  /* 0x00000fff04007986 */ /* 0x0001e2000c101108 */
[----:B------:R-:W-:Y:S05]  /*1fe0*/  @P0 BRA `(.L_x_28) ;  /* 0xfffffffc009c0947 */ /* 0x000fea000383ffff */
.L_x_27:
[----:B------:R-:W-:-:S09]  /*1ff0*/  ULOP3.LUT UP1, URZ, UR21, 0xf, URZ, 0xc0, !UPT ;  /* 0x0000000f15ff7892 */ /* 0x000fd2000f82c0ff */
[----:B------:R-:W-:Y:S05]  /*2000*/  BRA.U !UP1, `(.L_x_26) ;  /* 0x0000000109947547 */ /* 0x000fea000b800000 */
[----:B------:R-:W-:Y:S01]  /*2010*/  ULOP3.LUT UP1, URZ, UR14, 0x7, URZ, 0xc0, !UPT ;  /* 0x000000070eff7892 */ /* 0x000fe2000f82c0ff */
[----:B------:R-:W-:Y:S10]  /*2020*/  BRA.U !UP2, `(.L_x_29) ;  /* 0x000000010a307547 */ /* 0x000ff4000b800000 */
[----:B0-----:R-:W-:-:S05]  /*2030*/  IADD3 R4, P0, PT, R9, R2, RZ ;  /* 0x0000000209047210 */ /* 0x001fca0007f1e0ff */
[----:B------:R-:W-:Y:S01]  /*2040*/  IMAD.X R5, R11, 0x1, R3, P0 ;  /* 0x000000010b057824 */ /* 0x000fe200000e0603 */
[----:B------:R-:W-:-:S04]  /*2050*/  IADD3 R9, P0, PT, R9, 0x8, RZ ;  /* 0x0000000809097810 */ /* 0x000fc80007f1e0ff */
[----:B------:R1:W-:Y:S01]  /*2060*/  STG.E.U8 desc[UR8][R4.64], RZ ;  /* 0x000000ff04007986 */ /* 0x0003e2000c101108 */
[----:B------:R-:W-:-:S03]  /*2070*/  IMAD.X R11, RZ, RZ, R11, P0 ;  /* 0x000000ffff0b7224 */ /* 0x000fc600000e060b */
[----:B------:R1:W-:Y:S04]  /*2080*/  STG.E.U8 desc[UR8][R4.64+0x1], RZ ;  /* 0x000001ff04007986 */ /* 0x0003e8000c101108 */
[----:B------:R1:W-:Y:S04]  /*2090*/  STG.E.U8 desc[UR8][R4.64+0x2], RZ ;  /* 0x000002ff04007986 */ /* 0x0003e8000c101108 */
[----:B------:R1:W-:Y:S04]  /*20a0*/  STG.E.U8 desc[UR8][R4.64+0x3], RZ ;  /* 0x000003ff04007986 */ /* 0x0003e8000c101108 */
[----:B------:R1:W-:Y:S04]  /*20b0*/  STG.E.U8 desc[UR8][R4.64+0x4], RZ ;  /* 0x000004ff04007986 */ /* 0x0003e8000c101108 */
[----:B------:R1:W-:Y:S04]  /*20c0*/  STG.E.U8 desc[UR8][R4.64+0x5], RZ ;  /* 0x000005ff04007986 */ /* 0x0003e8000c101108 */
[----:B------:R1:W-:Y:S04]  /*20d0*/  STG.E.U8 desc[UR8][R4.64+0x6], RZ ;  /* 0x000006ff04007986 */ /* 0x0003e8000c101108 */
[----:B------:R1:W-:Y:S02]  /*20e0*/  STG.E.U8 desc[UR8][R4.64+0x7], RZ ;  /* 0x000007ff04007986 */ /* 0x0003e4000c101108 */
.L_x_29:
[----:B------:R-:W-:Y:S05]  /*20f0*/  BRA.U !UP1, `(.L_x_26) ;  /* 0x0000000109587547 */ /* 0x000fea000b800000 */
[----:B------:R-:W-:Y:S02]  /*2100*/  UIADD3 UR4, UPT, UPT, UR13, -0x4, URZ ;  /* 0xfffffffc0d047890 */ /* 0x000fe4000fffe0ff */
[----:B------:R-:W-:Y:S02]  /*2110*/  UISETP.NE.AND UP3, UPT, UR16, 0x3, UPT ;  /* 0x000000031000788c */ /* 0x000fe4000bf65270 */
[----:B------:R-:W-:-:S09]  /*2120*/  UISETP.GE.U32.AND UP1, UPT, UR4, 0x3, UPT ;  /* 0x000000030400788c */ /* 0x000fd2000bf26070 */
[----:B------:R-:W-:Y:S05]  /*2130*/  BRA.U !UP1, `(.L_x_30) ;  /* 0x0000000109207547 */ /* 0x000fea000b800000 */
[----:B01----:R-:W-:-:S05]  /*2140*/  IADD3 R4, P0, PT, R9, R2, RZ ;  /* 0x0000000209047210 */ /* 0x003fca0007f1e0ff */
[----:B------:R-:W-:Y:S01]  /*2150*/  IMAD.X R5, R11, 0x1, R3, P0 ;  /* 0x000000010b057824 */ /* 0x000fe200000e0603 */
[----:B------:R-:W-:-:S04]  /*2160*/  IADD3 R9, P0, PT, R9, 0x4, RZ ;  /* 0x0000000409097810 */ /* 0x000fc80007f1e0ff */
[----:B------:R2:W-:Y:S01]  /*2170*/  STG.E.U8 desc[UR8][R4.64], RZ ;  /* 0x000000ff04007986 */ /* 0x0005e2000c101108 */
[----:B------:R-:W-:-:S03]  /*2180*/  IMAD.X R11, RZ, RZ, R11, P0 ;  /* 0x000000ffff0b7224 */ /* 0x000fc600000e060b */
[----:B------:R2:W-:Y:S04]  /*2190*/  STG.E.U8 desc[UR8][R4.64+0x1], RZ ;  /* 0x000001ff04007986 */ /* 0x0005e8000c101108 */
[----:B------:R2:W-:Y:S04]  /*21a0*/  STG.E.U8 desc[UR8][R4.64+0x2], RZ ;  /* 0x000002ff04007986 */ /* 0x0005e8000c101108 */
[----:B------:R2:W-:Y:S02]  /*21b0*/  STG.E.U8 desc[UR8][R4.64+0x3], RZ ;  /* 0x000003ff04007986 */ /* 0x0005e4000c101108 */
.L_x_30:
[----:B------:R-:W-:Y:S05]  /*21c0*/  BRA.U !UP3, `(.L_x_26) ;  /* 0x000000010b247547 */ /* 0x000fea000b800000 */
[----:B012---:R-:W-:Y:S01]  /*21d0*/  IADD3 R4, P0, PT, R9, R2, RZ ;  /* 0x0000000209047210 */ /* 0x007fe20007f1e0ff */
[----:B------:R-:W-:-:S04]  /*21e0*/  UISETP.NE.AND UP1, UPT, UR16, 0x2, UPT ;  /* 0x000000021000788c */ /* 0x000fc8000bf25270 */
[----:B------:R-:W-:-:S05]  /*21f0*/  IMAD.X R5, R11, 0x1, R3, P0 ;  /* 0x000000010b057824 */ /* 0x000fca00000e0603 */
[----:B------:R0:W-:Y:S01]  /*2200*/  STG.E.U8 desc[UR8][R4.64], RZ ;  /* 0x000000ff04007986 */ /* 0x0001e2000c101108 */
[----:B------:R-:W-:Y:S05]  /*2210*/  BRA.U !UP1, `(.L_x_26) ;  /* 0x0000000109107547 */ /* 0x000fea000b800000 */
[----:B------:R-:W-:Y:S01]  /*2220*/  UISETP.NE.AND UP1, UPT, UR16, 0x1, UPT ;  /* 0x000000011000788c */ /* 0x000fe2000bf25270 */
[----:B------:R1:W-:Y:S05]  /*2230*/  STG.E.U8 desc[UR8][R4.64+0x1], RZ ;  /* 0x000001ff04007986 */ /* 0x0003ea000c101108 */
[----:B------:R-:W-:-:S13]  /*2240*/  PLOP3.LUT P0, PT, PT, PT, UP1, 0x80, 0x8 ;  /* 0x000000000008781c */ /* 0x000fda0003f0f018 */
[----:B------:R1:W-:Y:S02]  /*2250*/  @P0 STG.E.U8 desc[UR8][R4.64+0x2], RZ ;  /* 0x000002ff04000986 */ /* 0x0003e4000c101108 */
.L_x_26:
[----:B012---:R-:W2:Y:S04]  /*2260*/  LDG.E.U8 R4, desc[UR8][R2.64] ;  /* 0x0000000802047981 */ /* 0x007ea8000c1e1100 */
[----:B------:R-:W2:Y:S04]  /*2270*/  LDG.E.U8 R5, desc[UR8][R2.64+0x1] ;  /* 0x0000010802057981 */ /* 0x000ea8000c1e1100 */
[----:B------:R-:W5:Y:S04]  /*2280*/  LDG.E.U8 R23, desc[UR8][R2.64+0x4] ;  /* 0x0000040802177981 */ /* 0x000f68000c1e1100 */
[----:B------:R-:W5:Y:S04]  /*2290*/  LDG.E.U8 R24, desc[UR8][R2.64+0x5] ;  /* 0x0000050802187981 */ /* 0x000f68000c1e1100 */
[----:B------:R-:W5:Y:S04]  /*22a0*/  LDG.E.U8 R6, desc[UR8][R2.64+0xc] ;  /* 0x00000c0802067981 */ /* 0x000f68000c1e1100 */
[----:B---34-:R-:W3:Y:S04]  /*22b0*/  LDG.E.U8 R7, desc[UR8][R2.64+0xd] ;  /* 0x00000d0802077981 */ /* 0x018ee8000c1e1100 */
[----:B------:R-:W4:Y:S04]  /*22c0*/  LDG.E.U8 R11, desc[UR8][R2.64+0x8] ;  /* 0x00000808020b7981 */ /* 0x000f28000c1e1100 */
[----:B------:R-:W4:Y:S04]  /*22d0*/  LDG.E.U8 R10, desc[UR8][R2.64+0x9] ;  /* 0x00000908020a7981 */ /* 0x000f28000c1e1100 */
[----:B------:R-:W4:Y:S04]  /*22e0*/  LDG.E.U8 R9, desc[UR8][R2.64+0x2] ;  /* 0x0000020802097981 */ /* 0x000f28000c1e1100 */
[----:B------:R-:W4:Y:S04]  /*22f0*/  LDG.E.U8 R22, desc[UR8][R2.64+0x6] ;  /* 0x0000060802167981 */ /* 0x000f28000c1e1100 */
[----:B------:R-:W4:Y:S04]  /*2300*/  LDG.E.U8 R8, desc[UR8][R2.64+0xa] ;  /* 0x00000a0802087981 */ /* 0x000f28000c1e1100 */
[----:B------:R-:W4:Y:S04]  /*2310*/  LDG.E.U8 R27, desc[UR8][R2.64+0x14] ;  /* 0x00001408021b7981 */ /* 0x000f28000c1e1100 */
[----:B------:R-:W4:Y:S04]  /*2320*/  LDG.E.U8 R28, desc[UR8][R2.64+0x11] ;  /* 0x00001108021c7981 */ /* 0x000f28000c1e1100 */
[----:B------:R-:W4:Y:S01]  /*2330*/  LDG.E.U8 R26, desc[UR8][R2.64+0x12] ;  /* 0x00001208021a7981 */ /* 0x000f22000c1e1100 */
[----:B--2---:R-:W-:-:S03]  /*2340*/  IMAD R4, R5, 0x100, R4 ;  /* 0x0000010005047824 */ /* 0x004fc600078e0204 */
[----:B------:R-:W2:Y:S01]  /*2350*/  LDG.E.U8 R5, desc[UR8][R2.64+0xe] ;  /* 0x00000e0802057981 */ /* 0x000ea2000c1e1100 */
[----:B-----5:R-:W-:Y:S02]  /*2360*/  IMAD R23, R24, 0x100, R23 ;  /* 0x0000010018177824 */ /* 0x020fe400078e0217 */
[----:B---3--:R-:W-:Y:S02]  /*2370*/  IMAD R24, R7, 0x100, R6 ;  /* 0x0000010007187824 */ /* 0x008fe400078e0206 */
[----:B------:R-:W3:Y:S04]  /*2380*/  LDG.E.U8 R7, desc[UR8][R2.64+0xf] ;  /* 0x00000f0802077981 */ /* 0x000ee8000c1e1100 */
[----:B------:R-:W5:Y:S01]  /*2390*/  LDG.E.U8 R6, desc[UR8][R2.64+0xb] ;  /* 0x00000b0802067981 */ /* 0x000f62000c1e1100 */
[----:B----4-:R-:W-:-:S03]  /*23a0*/  IMAD R25, R10, 0x100, R11 ;  /* 0x000001000a197824 */ /* 0x010fc600078e020b */
[----:B------:R-:W4:Y:S01]  /*23b0*/  LDG.E.U8 R10, desc[UR8][R2.64+0x7] ;  /* 0x00000708020a7981 */ /* 0x000f22000c1e1100 */
[----:B------:R-:W-:-:S03]  /*23c0*/  IMAD R4, R9, 0x10000, R4 ;  /* 0x0001000009047824 */ /* 0x000fc600078e0204 */
[----:B------:R-:W4:Y:S01]  /*23d0*/  LDG.E.U8 R9, desc[UR8][R2.64+0x3] ;  /* 0x0000030802097981 */ /* 0x000f22000c1e1100 */
[----:B------:R-:W-:-:S03]  /*23e0*/  IMAD R11, R22, 0x10000, R23 ;  /* 0x00010000160b7824 */ /* 0x000fc600078e0217 */
[----:B------:R-:W4:Y:S01]  /*23f0*/  LDG.E.U8 R22, desc[UR8][R2.64+0x18] ;  /* 0x0000180802167981 */ /* 0x000f22000c1e1100 */
[----:B------:R-:W-:-:S03]  /*2400*/  IMAD R23, R8, 0x10000, R25 ;  /* 0x0001000008177824 */ /* 0x000fc600078e0219 */
[----:B------:R-:W4:Y:S04]  /*2410*/  LDG.E.U8 R8, desc[UR8][R2.64+0x15] ;  /* 0x0000150802087981 */ /* 0x000f28000c1e1100 */
[----:B------:R-:W4:Y:S01]  /*2420*/  LDG.E.U8 R25, desc[UR8][R2.64+0x10] ;  /* 0x0000100802197981 */ /* 0x000f22000c1e1100 */
[----:B--2---:R-:W-:-:S04]  /*2430*/  IMAD R24, R5, 0x10000, R24 ;  /* 0x0001000005187824 */ /* 0x004fc800078e0218 */
[----:B---3--:R-:W-:Y:S02]  /*2440*/  IMAD R7, R7, 0x1000000, R24 ;  /* 0x0100000007077824 */ /* 0x008fe400078e0218 */
[----:B------:R-:W2:Y:S01]  /*2450*/  LDG.E.U8 R24, desc[UR8][R2.64+0x16] ;  /* 0x0000160802187981 */ /* 0x000ea2000c1e1100 */
[----:B-----5:R-:W-:-:S03]  /*2460*/  IMAD R6, R6, 0x1000000, R23 ;  /* 0x0100000006067824 */ /* 0x020fc600078e0217 */
[----:B------:R-:W3:Y:S01]  /*2470*/  LDG.E.U8 R23, desc[UR8][R2.64+0x19] ;  /* 0x0000190802177981 */ /* 0x000ee2000c1e1100 */
[----:B----4-:R-:W-:-:S03]  /*2480*/  LEA R5, R10, R11, 0x18 ;  /* 0x0000000b0a057211 */ /* 0x010fc600078ec0ff */
[----:B------:R-:W4:Y:S01]  /*2490*/  LDG.E.U8 R10, desc[UR8][R2.64+0x1c] ;  /* 0x00001c08020a7981 */ /* 0x000f22000c1e1100 */
[----:B------:R-:W-:-:S03]  /*24a0*/  IMAD R4, R9, 0x1000000, R4 ;  /* 0x0100000009047824 */ /* 0x000fc600078e0204 */
[----:B------:R-:W4:Y:S04]  /*24b0*/  LDG.E.U8 R9, desc[UR8][R2.64+0x1d] ;  /* 0x00001d0802097981 */ /* 0x000f28000c1e1100 */
[----:B------:R-:W5:Y:S01]  /*24c0*/  LDG.E.U8 R11, desc[UR8][R2.64+0x1a] ;  /* 0x00001a08020b7981 */ /* 0x000f62000c1e1100 */
[----:B------:R-:W-:-:S03]  /*24d0*/  IMAD R27, R8, 0x100, R27 ;  /* 0x00000100081b7824 */ /* 0x000fc600078e021b */
[----:B------:R-:W5:Y:S04]  /*24e0*/  LDG.E.U8 R8, desc[UR8][R2.64+0x1e] ;  /* 0x00001e0802087981 */ /* 0x000f68000c1e1100 */
[----:B------:R0:W-:Y:S04]  /*24f0*/  STL.128 [R1], R4 ;  /* 0x0000000401007387 */ /* 0x0001e80000100c00 */
[----:B0-----:R-:W5:Y:S04]  /*2500*/  LDG.E.U8 R4, desc[UR8][R2.64+0x13] ;  /* 0x0000130802047981 */ /* 0x001f68000c1e1100 */
[----:B------:R-:W5:Y:S04]  /*2510*/  LDG.E.U8 R6, desc[UR8][R2.64+0x1b] ;  /* 0x00001b0802067981 */ /* 0x000f68000c1e1100 */
[----:B------:R-:W5:Y:S01]  /*2520*/  LDG.E.U8 R7, desc[UR8][R2.64+0x1f] ;  /* 0x00001f0802077981 */ /* 0x000f62000c1e1100 */
[----:B--2---:R-:W-:-:S02]  /*2530*/  IMAD R5, R24, 0x10000, R27 ;  /* 0x0001000018057824 */ /* 0x004fc400078e021b */
[----:B---3--:R-:W-:Y:S02]  /*2540*/  IMAD R24, R23, 0x100, R22 ;  /* 0x0000010017187824 */ /* 0x008fe400078e0216 */
[----:B------:R-:W2:Y:S01]  /*2550*/  LDG.E.U8 R22, desc[UR8][R2.64+0x17] ;  /* 0x0000170802167981 */ /* 0x000ea2000c1e1100 */
[----:B------:R-:W-:-:S03]  /*2560*/  IMAD R25, R28, 0x100, R25 ;  /* 0x000001001c197824 */ /* 0x000fc600078e0219 */
[----:B------:R-:W3:Y:S01]  /*2570*/  LDG.E.U8 R28, desc[UR8][R2.64+0x22] ;  /* 0x00002208021c7981 */ /* 0x000ee2000c1e1100 */
[----:B----4-:R-:W-:Y:S02]  /*2580*/  IMAD R9, R9, 0x100, R10 ;  /* 0x0000010009097824 */ /* 0x010fe400078e020a */
[----:B------:R-:W-:Y:S01]  /*2590*/  IMAD R25, R26, 0x10000, R25 ;  /* 0x000100001a197824 */ /* 0x000fe200078e0219 */
[----:B------:R-:W4:Y:S01]  /*25a0*/  LDG.E.U8 R10, desc[UR8][R2.64+0x20] ;  /* 0x00002008020a7981 */ /* 0x000f22000c1e1100 */
[----:B-----5:R-:W-:-:S03]  /*25b0*/  IMAD R23, R11, 0x10000, R24 ;  /* 0x000100000b177824 */ /* 0x020fc600078e0218 */
[----:B------:R-:W4:Y:S01]  /*25c0*/  LDG.E.U8 R11, desc[UR8][R2.64+0x21] ;  /* 0x00002108020b7981 */ /* 0x000f22000c1e1100 */
[----:B------:R-:W-:-:S03]  /*25d0*/  IMAD R8, R8, 0x10000, R9 ;  /* 0x0001000008087824 */ /* 0x000fc600078e0209 */
[----:B------:R-:W5:Y:S01]  /*25e0*/  LDG.E.U8 R24, desc[UR8][R2.64+0x24] ;  /* 0x0000240802187981 */ /* 0x000f62000c1e1100 */
[----:B--2---:R-:W-:-:S03]  /*25f0*/  IMAD R5, R22, 0x1000000, R5 ;  /* 0x0100000016057824 */ /* 0x004fc600078e0205 */
[----:B------:R-:W2:Y:S01]  /*2600*/  LDG.E.U8 R9, desc[UR8][R2.64+0x28] ;  /* 0x0000280802097981 */ /* 0x000ea2000c1e1100 */
[----:B------:R-:W-:Y:S02]  /*2610*/  IMAD R4, R4, 0x1000000, R25 ;  /* 0x0100000004047824 */ /* 0x000fe400078e0219 */
[----:B------:R-:W-:Y:S01]  /*2620*/  IMAD R6, R6, 0x1000000, R23 ;  /* 0x0100000006067824 */ /* 0x000fe200078e0217 */
[----:B------:R-:W5:Y:S01]  /*2630*/  LDG.E.U8 R25, desc[UR8][R2.64+0x25] ;  /* 0x0000250802197981 */ /* 0x000f62000c1e1100 */
[----:B------:R-:W-:Y:S02]  /*2640*/  IMAD R7, R7, 0x1000000, R8 ;  /* 0x0100000007077824 */ /* 0x000fe400078e0208 */
[----:B------:R-:W-:Y:S01]  /*2650*/  IMAD.U32 R26, RZ, RZ, UR6 ;  /* 0x00000006ff1a7e24 */ /* 0x000fe2000f8e00ff */
[----:B------:R-:W2:Y:S04]  /*2660*/  LDG.E.U8 R8, desc[UR8][R2.64+0x29] ;  /* 0x0000290802087981 */ /* 0x000ea8000c1e1100 */
[----:B------:R0:W-:Y:S04]  /*2670*/  STL.128 [R1+0x10], R4 ;  /* 0x0000100401007387 */ /* 0x0001e80000100c00 */
[----:B0-----:R-:W3:Y:S04]  /*2680*/  LDG.E.U8 R4, desc[UR8][R2.64+0x2c] ;  /* 0x00002c0802047981 */ /* 0x001ee8000c1e1100 */
[----:B------:R-:W3:Y:S01]  /*2690*/  LDG.E.U8 R5, desc[UR8][R2.64+0x2d] ;  /* 0x00002d0802057981 */ /* 0x000ee2000c1e1100 */
[----:B------:R-:W-:-:S03]  /*26a0*/  MOV R22, UR11 ;  /* 0x0000000b00167c02 */ /* 0x000fc60008000f00 */
[----:B------:R0:W-:Y:S01]  /*26b0*/  STG.E.U8 desc[UR8][R2.64+0x38], R26 ;  /* 0x0000381a02007986 */ /* 0x0001e2000c101108 */
[----:B----4-:R-:W-:-:S03]  /*26c0*/  IMAD R7, R11, 0x100, R10 ;  /* 0x000001000b077824 */ /* 0x010fc600078e020a */
[----:B------:R-:W4:Y:S04]  /*26d0*/  LDG.E.U8 R6, desc[UR8][R2.64+0x2a] ;  /* 0x00002a0802067981 */ /* 0x000f28000c1e1100 */
[----:B------:R-:W4:Y:S04]  /*26e0*/  LDG.E.U8 R10, desc[UR8][R2.64+0x30] ;  /* 0x00003008020a7981 */ /* 0x000f28000c1e1100 */
[----:B0-----:R-:W4:Y:S04]  /*26f0*/  LDG.E.U8 R26, desc[UR8][R2.64+0x26] ;  /* 0x00002608021a7981 */ /* 0x001f28000c1e1100 */
[----:B------:R-:W4:Y:S04]  /*2700*/  LDG.E.U8 R11, desc[UR8][R2.64+0x31] ;  /* 0x00003108020b7981 */ /* 0x000f28000c1e1100 */
[----:B------:R0:W-:Y:S04]  /*2710*/  STG.E.U8 desc[UR8][R2.64+0x3c], R22 ;  /* 0x00003c1602007986 */ /* 0x0001e8000c101108 */
[----:B0-----:R-:W4:Y:S01]  /*2720*/  LDG.E.U8 R22, desc[UR8][R2.64+0x2e] ;  /* 0x00002e0802167981 */ /* 0x001f22000c1e1100 */
[----:B-----5:R-:W-:-:S03]  /*2730*/  IMAD R25, R25, 0x100, R24 ;  /* 0x0000010019197824 */ /* 0x020fc600078e0218 */
[----:B------:R-:W5:Y:S01]  /*2740*/  LDG.E.U8 R24, desc[UR8][R2.64+0x32] ;  /* 0x0000320802187981 */ /* 0x000f62000c1e1100 */
[----:B---3--:R-:W-:-:S03]  /*2750*/  IMAD R5, R5, 0x100, R4 ;  /* 0x0000010005057824 */ /* 0x008fc600078e0204 */
[----:B------:R-:W3:Y:S01]  /*2760*/  LDG.E.U8 R4, desc[UR8][R2.64+0x23] ;  /* 0x0000230802047981 */ /* 0x000ee2000c1e1100 */
[----:B------:R-:W-:Y:S01]  /*2770*/  UPRMT UR4, UR11, 0x7632, UR4 ;  /* 0x000076320b047896 */ /* 0x000fe20008000004 */
[----:B--2---:R-:W-:-:S05]  /*2780*/  IMAD R9, R8, 0x100, R9 ;  /* 0x0000010008097824 */ /* 0x004fca00078e0209 */
[----:B------:R-:W-:Y:S01]  /*2790*/  IMAD.U32 R23, RZ, RZ, UR4 ;  /* 0x00000004ff177e24 */ /* 0x000fe2000f8e00ff */
[----:B------:R-:W-:Y:S01]  /*27a0*/  USHF.R.U32.HI UR4, URZ, 0x18, UR6 ;  /* 0x00000018ff047899 */ /* 0x000fe20008011606 */
[----:B----4-:R-:W-:Y:S02]  /*27b0*/  IMAD R6, R6, 0x10000, R9 ;  /* 0x0001000006067824 */ /* 0x010fe400078e0209 */
[----:B------:R-:W-:Y:S01]  /*27c0*/  IMAD R7, R28, 0x10000, R7 ;  /* 0x000100001c077824 */ /* 0x000fe200078e0207 */
[----:B------:R0:W-:Y:S01]  /*27d0*/  STG.E.U8 desc[UR8][R2.64+0x3e], R23 ;  /* 0x00003e1702007986 */ /* 0x0001e2000c101108 */
[----:B------:R-:W-:-:S03]  /*27e0*/  IMAD R8, R26, 0x10000, R25 ;  /* 0x000100001a087824 */ /* 0x000fc600078e0219 */
[----:B------:R-:W2:Y:S04]  /*27f0*/  LDG.E.U8 R9, desc[UR8][R2.64+0x34] ;  /* 0x0000340802097981 */ /* 0x000ea8000c1e1100 */
[----:B------:R-:W2:Y:S01]  /*2800*/  LDG.E.U8 R26, desc[UR8][R2.64+0x35] ;  /* 0x00003508021a7981 */ /* 0x000ea2000c1e1100 */
[----:B------:R-:W-:Y:S02]  /*2810*/  IMAD R11, R11, 0x100, R10 ;  /* 0x000001000b0b7824 */ /* 0x000fe400078e020a */
[----:B0-----:R-:W-:Y:S01]  /*2820*/  IMAD.U32 R23, RZ, RZ, UR4 ;  /* 0x00000004ff177e24 */ /* 0x001fe2000f8e00ff */
[----:B------:R-:W4:Y:S04]  /*2830*/  LDG.E.U8 R28, desc[UR8][R2.64+0x36] ;  /* 0x00003608021c7981 */ /* 0x000f28000c1e1100 */
[----:B------:R0:W-:Y:S01]  /*2840*/  STG.E.U8 desc[UR8][R2.64+0x3b], R23 ;  /* 0x00003b1702007986 */ /* 0x0001e2000c101108 */
[----:B------:R-:W-:-:S03]  /*2850*/  IMAD R10, R22, 0x10000, R5 ;  /* 0x00010000160a7824 */ /* 0x000fc600078e0205 */
[----:B------:R-:W4:Y:S04]  /*2860*/  LDG.E.U8 R5, desc[UR8][R2.64+0x27] ;  /* 0x0000270802057981 */ /* 0x000f28000c1e1100 */
[----:B------:R-:W4:Y:S04]  /*2870*/  LDG.E.U8 R22, desc[UR8][R2.64+0x33] ;  /* 0x0000330802167981 */ /* 0x000f28000c1e1100 */
[----:B0-----:R-:W4:Y:S01]  /*2880*/  LDG.E.U8 R23, desc[UR8][R2.64+0x2f] ;  /* 0x00002f0802177981 */ /* 0x001f22000c1e1100 */
[----:B-----5:R-:W-:-:S03]  /*2890*/  IMAD R11, R24, 0x10000, R11 ;  /* 0x00010000180b7824 */ /* 0x020fc600078e020b */
[----:B------:R-:W5:Y:S01]  /*28a0*/  LDG.E.U8 R24, desc[UR8][R2.64+0x37] ;  /* 0x0000370802187981 */ /* 0x000f62000c1e1100 */
[----:B---3--:R-:W-:-:S03]  /*28b0*/  IMAD R4, R4, 0x1000000, R7 ;  /* 0x0100000004047824 */ /* 0x008fc600078e0207 */
[----:B------:R-:W3:Y:S01]  /*28c0*/  LDG.E.U8 R7, desc[UR8][R2.64+0x2b] ;  /* 0x00002b0802077981 */ /* 0x000ee2000c1e1100 */
[----:B------:R-:W-:Y:S01]  /*28d0*/  IMAD.U32 R29, RZ, RZ, UR10 ;  /* 0x0000000aff1d7e24 */ /* 0x000fe2000f8e00ff */
[----:B------:R-:W-:Y:S02]  /*28e0*/  USHF.R.U32.HI UR4, URZ, 0x8, UR11 ;  /* 0x00000008ff047899 */ /* 0x000fe4000801160b */
[----:B------:R-:W-:Y:S02]  /*28f0*/  USHF.R.U32.HI UR17, URZ, 0x18, UR11 ;  /* 0x00000018ff117899 */ /* 0x000fe4000801160b */
[----:B------:R0:W-:Y:S01]  /*2900*/  STG.E.U8 desc[UR8][R2.64+0x3a], R29 ;  /* 0x00003a1d02007986 */ /* 0x0001e2000c101108 */
[----:B--2---:R-:W-:-:S04]  /*2910*/  IMAD R9, R26, 0x100, R9 ;  /* 0x000001001a097824 */ /* 0x004fc800078e0209 */
[----:B----4-:R-:W-:Y:S02]  /*2920*/  IMAD R9, R28, 0x10000, R9 ;  /* 0x000100001c097824 */ /* 0x010fe400078e0209 */
[----:B0-----:R-:W-:Y:S02]  /*2930*/  IMAD.U32 R29, RZ, RZ, UR4 ;  /* 0x00000004ff1d7e24 */ /* 0x001fe4000f8e00ff */
[----:B------:R-:W-:Y:S02]  /*2940*/  IMAD.U32 R26, RZ, RZ, UR17 ;  /* 0x00000011ff1a7e24 */ /* 0x000fe4000f8e00ff */
[----:B------:R-:W-:Y:S02]  /*2950*/  IMAD R5, R5, 0x1000000, R8 ;  /* 0x0100000005057824 */ /* 0x000fe400078e0208 */
[----:B------:R-:W-:Y:S02]  /*2960*/  IMAD R8, R22, 0x1000000, R11 ;  /* 0x0100000016087824 */ /* 0x000fe400078e020b */
[----:B------:R-:W-:Y:S01]  /*2970*/  IMAD.U32 R11, RZ, RZ, UR11 ;  /* 0x0000000bff0b7e24 */ /* 0x000fe2000f8e00ff */
[----:B------:R-:W-:Y:S04]  /*2980*/  STG.E.U8 desc[UR8][R2.64+0x3d], R29 ;  /* 0x00003d1d02007986 */ /* 0x000fe8000c101108 */
[----:B------:R-:W-:Y:S01]  /*2990*/  STG.E.U8 desc[UR8][R2.64+0x3f], R26 ;  /* 0x00003f1a02007986 */ /* 0x000fe2000c101108 */
[----:B------:R-:W-:-:S02]  /*29a0*/  IMAD.U32 R27, RZ, RZ, UR7 ;  /* 0x00000007ff1b7e24 */ /* 0x000fc4000f8e00ff */
[----:B------:R-:W-:Y:S02]  /*29b0*/  IMAD.MOV.U32 R25, RZ, RZ, 0x67452301 ;  /* 0x67452301ff197424 */ /* 0x000fe400078e00ff */
[----:B------:R-:W-:Y:S01]  /*29c0*/  IMAD.MOV.U32 R22, RZ, RZ, 0x10325476 ;  /* 0x10325476ff167424 */ /* 0x000fe200078e00ff */
[----:B------:R0:W-:Y:S02]  /*29d0*/  STG.E.U8 desc[UR8][R2.64+0x39], R27 ;  /* 0x0000391b02007986 */ /* 0x0001e4000c101108 */
[----:B0-----:R-:W-:Y:S02]  /*29e0*/  IMAD.MOV.U32 R27, RZ, RZ, RZ ;  /* 0x000000ffff1b7224 */ /* 0x001fe400078e00ff */
[----:B-----5:R-:W-:Y:S02]  /*29f0*/  IMAD R9, R24, 0x1000000, R9 ;  /* 0x0100000018097824 */ /* 0x020fe400078e0209 */
[----:B---3--:R-:W-:Y:S01]  /*2a00*/  IMAD R6, R7, 0x1000000, R6 ;  /* 0x0100000007067824 */ /* 0x008fe200078e0206 */
[----:B------:R-:W-:Y:S01]  /*2a10*/  LEA R7, R23, R10, 0x18 ;  /* 0x0000000a17077211 */ /* 0x000fe200078ec0ff */
[----:B------:R-:W-:-:S04]  /*2a20*/  IMAD.U32 R10, RZ, RZ, UR6 ;  /* 0x00000006ff0a7e24 */ /* 0x000fc8000f8e00ff */
[----:B------:R0:W-:Y:S04]  /*2a30*/  STL.128 [R1+0x20], R4 ;  /* 0x0000200401007387 */ /* 0x0001e80000100c00 */
[----:B------:R0:W-:Y:S01]  /*2a40*/  STL.128 [R1+0x30], R8 ;  /* 0x0000300801007387 */ /* 0x0001e20000100c00 */
[----:B------:R-:W-:Y:S02]  /*2a50*/  IMAD.MOV.U32 R24, RZ, RZ, -0x10325477 ;  /* 0xefcdab89ff187424 */ /* 0x000fe400078e00ff */
[----:B------:R-:W-:-:S07]  /*2a60*/  IMAD.MOV.U32 R23, RZ, RZ, -0x67452302 ;  /* 0x98badcfeff177424 */ /* 0x000fce00078e00ff */
.L_x_41:
[----:B0-----:R-:W0:Y:S01]  /*2a70*/  LDC.64 R4, c[0x4][RZ] ;  /* 0x01000000ff047b82 */ /* 0x001e220000000a00 */
[----:B------:R-:W-:-:S07]  /*2a80*/  ISETP.GT.U32.AND P0, PT, R27, 0xf, PT ;  /* 0x0000000f1b00780c */ /* 0x000fce0003f04070 */
[----:B------:R-:W1:Y:S06]  /*2a90*/  LDC.64 R6, c[0x4][0x8] ;  /* 0x01000200ff067b82 */ /* 0x000e6c0000000a00 */
[----:B------:R-:W-:Y:S01]  /*2aa0*/  @!P0 LOP3.LUT R8, R23, R24, R22, 0xe2, !PT ;  /* 0x0000001817088212 */ /* 0x000fe200078ee216 */
[----:B------:R-:W-:Y:S02]  /*2ab0*/  @!P0 IMAD.MOV.U32 R10, RZ, RZ, R27 ;  /* 0x000000ffff0a8224 */ /* 0x000fe400078e001b */
[----:B0-----:R-:W-:-:S04]  /*2ac0*/  IMAD.WIDE.U32 R4, R27, 0x4, R4 ;  /* 0x000000041b047825 */ /* 0x001fc800078e0004 */
[----:B-1----:R-:W-:Y:S01]  /*2ad0*/  IMAD.WIDE.U32 R6, R27, 0x4, R6 ;  /* 0x000000041b067825 */ /* 0x002fe200078e0006 */
[----:B------:R-:W-:Y:S06]  /*2ae0*/  @!P0 BRA `(.L_x_31) ;  /* 0x0000000000388947 */ /* 0x000fec0003800000 */
[----:B------:R-:W-:-:S13]  /*2af0*/  ISETP.GT.U32.AND P0, PT, R27, 0x1f, PT ;  /* 0x0000001f1b00780c */ /* 0x000fda0003f04070 */
[----:B------:R-:W-:Y:S01]  /*2b00*/  @!P0 IMAD.MOV.U32 R10, RZ, RZ, 0x5 ;  /* 0x00000005ff0a8424 */ /* 0x000fe200078e00ff */
[----:B------:R-:W-:-:S03]  /*2b10*/  @!P0 LOP3.LUT R8, R23, R22, R24, 0xb8, !PT ;  /* 0x0000001617088212 */ /* 0x000fc600078eb818 */
[----:B------:R-:W-:-:S05]  /*2b20*/  @!P0 IMAD R10, R27, R10, 0x1 ;  /* 0x000000011b0a8424 */ /* 0x000fca00078e020a */
[----:B------:R-:W-:Y:S01]  /*2b30*/  @!P0 LOP3.LUT R10, R10, 0xd, RZ, 0xc0, !PT ;  /* 0x0000000d0a0a8812 */ /* 0x000fe200078ec0ff */
[----:B------:R-:W-:Y:S06]  /*2b40*/  @!P0 BRA `(.L_x_31) ;  /* 0x0000000000208947 */ /* 0x000fec0003800000 */
[----:B------:R-:W-:-:S13]  /*2b50*/  ISETP.GT.U32.AND P0, PT, R27, 0x2f, PT ;  /* 0x0000002f1b00780c */ /* 0x000fda0003f04070 */
[----:B------:R-:W-:Y:S01]  /*2b60*/  @!P0 IMAD.MOV.U32 R10, RZ, RZ, 0x5 ;  /* 0x00000005ff0a8424 */ /* 0x000fe200078e00ff */
[----:B------:R-:W-:Y:S01]  /*2b70*/  @!P0 LOP3.LUT R8, R22, R23, R24, 0x96, !PT ;  /* 0x0000001716088212 */ /* 0x000fe200078e9618 */
[----:B------:R-:W-:Y:S01]  /*2b80*/  @P0 IMAD R9, R27, 0x7, RZ ;  /* 0x000000071b090824 */ /* 0x000fe200078e02ff */
[----:B------:R-:W-:Y:S01]  /*2b90*/  @P0 LOP3.LUT R8, R23, R24, R22, 0x2d, !PT ;  /* 0x0000001817080212 */ /* 0x000fe200078e2d16 */
[----:B------:R-:W-:-:S05]  /*2ba0*/  @!P0 IMAD R10, R27, 0x3, R10 ;  /* 0x000000031b0a8824 */ /* 0x000fca00078e020a */
[----:B------:R-:W-:Y:S02]  /*2bb0*/  @!P0 LOP3.LUT R10, R10, 0xd, RZ, 0xc0, !PT ;  /* 0x0000000d0a0a8812 */ /* 0x000fe400078ec0ff */
[----:B------:R-:W-:-:S07]  /*2bc0*/  @P0 LOP3.LUT R10, R9, 0xc, RZ, 0xc0, !PT ;  /* 0x0000000c090a0812 */ /* 0x000fce00078ec0ff */
.L_x_31:
[----:B------:R-:W-:Y:S01]  /*2bd0*/  IMAD R11, R10, 0x4, R1 ;  /* 0x000000040a0b7824 */ /* 0x000fe200078e0201 */
[----:B------:R-:W2:Y:S04]  /*2be0*/  LDG.E.CONSTANT R9, desc[UR8][R6.64] ;  /* 0x0000000806097981 */ /* 0x000ea8000c1e9900 */
[----:B------:R-:W3:Y:S04]  /*2bf0*/  LDG.E.CONSTANT R10, desc[UR8][R4.64] ;  /* 0x00000008040a7981 */ /* 0x000ee8000c1e9900 */
[----:B------:R-:W4:Y:S01]  /*2c00*/  LDL R11, [R11] ;  /* 0x000000000b0b7983 */ /* 0x000f220000100800 */
[----:B------:R-:W-:-:S02]  /*2c10*/  ISETP.GE.U32.AND P0, PT, R27, 0xf, PT ;  /* 0x0000000f1b00780c */ /* 0x000fc40003f06070 */
[----:B---3--:R-:W-:Y:S02]  /*2c20*/  IADD3 R8, PT, PT, R10, R8, R25 ;  /* 0x000000080a087210 */ /* 0x008fe40007ffe019 */
[----:B--2---:R-:W-:-:S03]  /*2c30*/  IADD3 R25, PT, PT, -R9, 0x20, RZ ;  /* 0x0000002009197810 */ /* 0x004fc60007ffe1ff */
[----:B----4-:R-:W-:-:S05]  /*2c40*/  IMAD.IADD R8, R8, 0x1, R11 ;  /* 0x0000000108087824 */ /* 0x010fca00078e020b */
[----:B------:R-:W-:Y:S02]  /*2c50*/  SHF.L.U32 R9, R8, R9, RZ ;  /* 0x0000000908097219 */ /* 0x000fe400000006ff */
[----:B------:R-:W-:Y:S01]  /*2c60*/  SHF.R.U32.HI R25, RZ, R25, R8 ;  /* 0x00000019ff197219 */ /* 0x000fe20000011608 */
[----:B------:R-:W-:-:S03]  /*2c70*/  VIADD R8, R27, 0x1 ;  /* 0x000000011b087836 */ /* 0x000fc60000000000 */
[----:B------:R-:W-:Y:S01]  /*2c80*/  IADD3 R25, PT, PT, R25, R9, R24 ;  /* 0x0000000919197210 */ /* 0x000fe20007ffe018 */
[----:B------:R-:W-:Y:S06]  /*2c90*/  @!P0 BRA `(.L_x_32) ;  /* 0x0000000000408947 */ /* 0x000fec0003800000 */
[----:B------:R-:W-:-:S13]  /*2ca0*/  ISETP.GE.U32.AND P0, PT, R27, 0x1f, PT ;  /* 0x0000001f1b00780c */ /* 0x000fda0003f06070 */
[----:B------:R-:W-:Y:S05]  /*2cb0*/  @!P0 BRA `(.L_x_33) ;  /* 0x0000000000248947 */ /* 0x000fea0003800000 */
[----:B------:R-:W-:-:S13]  /*2cc0*/  ISETP.GE.U32.AND P0, PT, R27, 0x2f, PT ;  /* 0x0000002f1b00780c */ /* 0x000fda0003f06070 */
[----:B------:R-:W-:-:S05]  /*2cd0*/  @P0 IMAD R9, R8, 0x7, RZ ;  /* 0x0000000708090824 */ /* 0x000fca00078e02ff */
[----:B------:R-:W-:Y:S02]  /*2ce0*/  @P0 LOP3.LUT R8, R9, 0xf, RZ, 0xc0, !PT ;  /* 0x0000000f09080812 */ /* 0x000fe400078ec0ff */
[----:B------:R-:W-:-:S05]  /*2cf0*/  @!P0 MOV R9, 0x5 ;  /* 0x0000000500098802 */ /* 0x000fca0000000f00 */
[----:B------:R-:W-:Y:S01]  /*2d00*/  @!P0 IMAD R10, R8, 0x3, R9 ;  /* 0x00000003080a8824 */ /* 0x000fe200078e0209 */
[----:B------:R-:W-:Y:S02]  /*2d10*/  @P0 LOP3.LUT R9, R24, R25, R23, 0x2d, !PT ;  /* 0x0000001918090212 */ /* 0x000fe400078e2d17 */
[----:B------:R-:W-:Y:S02]  /*2d20*/  @!P0 LOP3.LUT R9, R23, R24, R25, 0x96, !PT ;  /* 0x0000001817098212 */ /* 0x000fe400078e9619 */
[----:B------:R-:W-:Y:S01]  /*2d30*/  @!P0 LOP3.LUT R8, R10, 0xc, RZ, 0xc0, !PT ;  /* 0x0000000c0a088812 */ /* 0x000fe200078ec0ff */
[----:B------:R-:W-:Y:S06]  /*2d40*/  BRA `(.L_x_34) ;  /* 0x0000000000187947 */ /* 0x000fec0003800000 */
.L_x_33:
[----:B------:R-:W-:-:S04]  /*2d50*/  IMAD.MOV.U32 R9, RZ, RZ, 0x5 ;  /* 0x00000005ff097424 */ /* 0x000fc800078e00ff */
[----:B------:R-:W-:Y:S01]  /*2d60*/  IMAD R8, R8, R9, 0x1 ;  /* 0x0000000108087424 */ /* 0x000fe200078e0209 */
[----:B------:R-:W-:-:S04]  /*2d70*/  LOP3.LUT R9, R24, R23, R25, 0xb8, !PT ;  /* 0x0000001718097212 */ /* 0x000fc800078eb819 */
[----:B------:R-:W-:Y:S01]  /*2d80*/  LOP3.LUT R8, R8, 0xe, RZ, 0xc0, !PT ;  /* 0x0000000e08087812 */ /* 0x000fe200078ec0ff */
[----:B------:R-:W-:Y:S06]  /*2d90*/  BRA `(.L_x_34) ;  /* 0x0000000000047947 */ /* 0x000fec0003800000 */
.L_x_32:
[----:B------:R-:W-:-:S07]  /*2da0*/  LOP3.LUT R9, R24, R25, R23, 0xe2, !PT ;  /* 0x0000001918097212 */ /* 0x000fce00078ee217 */
.L_x_34:
[----:B------:R-:W-:Y:S01]  /*2db0*/  IMAD R11, R8, 0x4, R1 ;  /* 0x00000004080b7824 */ /* 0x000fe200078e0201 */
[----:B------:R-:W2:Y:S04]  /*2dc0*/  LDG.E.CONSTANT R10, desc[UR8][R4.64+0x4] ;  /* 0x00000408040a7981 */ /* 0x000ea8000c1e9900 */
[----:B------:R-:W3:Y:S04]  /*2dd0*/  LDL R26, [R11] ;  /* 0x000000000b1a7983 */ /* 0x000ee80000100800 */
[----:B------:R-:W4:Y:S01]  /*2de0*/  LDG.E.CONSTANT R8, desc[UR8][R6.64+0x4] ;  /* 0x0000040806087981 */ /* 0x000f22000c1e9900 */
[----:B------:R-:W-:-:S02]  /*2df0*/  ISETP.GE.U32.AND P0, PT, R27, 0xe, PT ;  /* 0x0000000e1b00780c */ /* 0x000fc40003f06070 */
[----:B--2---:R-:W-:-:S05]  /*2e00*/  IADD3 R9, PT, PT, R10, R9, R22 ;  /* 0x000000090a097210 */ /* 0x004fca0007ffe016 */
[----:B---3--:R-:W-:Y:S01]  /*2e10*/  IMAD.IADD R9, R9, 0x1, R26 ;  /* 0x0000000109097824 */ /* 0x008fe200078e021a */
[----:B----4-:R-:W-:-:S04]  /*2e20*/  IADD3 R10, PT, PT, -R8, 0x20, RZ ;  /* 0x00000020080a7810 */ /* 0x010fc80007ffe1ff */
        /* <DEDUP_REMOVED lines=8> */
[----:B------:R-:W-:Y:S02]  /*2eb0*/  @P0 IMAD R8, R10, 0x7, RZ ;  /* 0x000000070a080824 */ /* 0x000fe400078e02ff */
[----:B------:R-:W-:-:S03]  /*2ec0*/  @!P0 IMAD.MOV.U32 R9, RZ, RZ, 0x5 ;  /* 0x00000005ff098424 */ /* 0x000fc600078e00ff */
[----:B------:R-:W-:Y:S02]  /*2ed0*/  @P0 LOP3.LUT R10, R8, 0xe, RZ, 0xc0, !PT ;  /* 0x0000000e080a0812 */ /* 0x000fe400078ec0ff */
[----:B------:R-:W-:Y:S02]  /*2ee0*/  @P0 LOP3.LUT R8, R25, R22, R24, 0x2d, !PT ;  /* 0x0000001619080212 */ /* 0x000fe400078e2d18 */
[----:B------:R-:W-:Y:S01]  /*2ef0*/  @!P0 LOP3.LUT R8, R24, R25, R22, 0x96, !PT ;  /* 0x0000001918088212 */ /* 0x000fe200078e9616 */
[----:B------:R-:W-:-:S05]  /*2f00*/  @!P0 IMAD R9, R10, 0x3, R9 ;  /* 0x000000030a098824 */ /* 0x000fca00078e0209 */
[----:B------:R-:W-:Y:S01]  /*2f10*/  @!P0 LOP3.LUT R10, R9, 0xf, RZ, 0xc0, !PT ;  /* 0x0000000f090a8812 */ /* 0x000fe200078ec0ff */
[----:B------:R-:W-:Y:S06]  /*2f20*/  BRA `(.L_x_37) ;  /* 0x0000000000187947 */ /* 0x000fec0003800000 */
.L_x_36:
[----:B------:R-:W-:Y:S01]  /*2f30*/  IMAD.MOV.U32 R9, RZ, RZ, 0x5 ;  /* 0x00000005ff097424 */ /* 0x000fe200078e00ff */
[----:B------:R-:W-:-:S03]  /*2f40*/  LOP3.LUT R8, R25, R24, R22, 0xb8, !PT ;  /* 0x0000001819087212 */ /* 0x000fc600078eb816 */
[----:B------:R-:W-:-:S05]  /*2f50*/  IMAD R10, R10, R9, 0x1 ;  /* 0x000000010a0a7424 */ /* 0x000fca00078e0209 */
[----:B------:R-:W-:Y:S01]  /*2f60*/  LOP3.LUT R10, R10, 0xf, RZ, 0xc0, !PT ;  /* 0x0000000f0a0a7812 */ /* 0x000fe200078ec0ff */
[----:B------:R-:W-:Y:S06]  /*2f70*/  BRA `(.L_x_37) ;  /* 0x0000000000047947 */ /* 0x000fec0003800000 */
.L_x_35:
[----:B------:R-:W-:-:S07]  /*2f80*/  LOP3.LUT R8, R25, R22, R24, 0xe2, !PT ;  /* 0x0000001619087212 */ /* 0x000fce00078ee218 */
.L_x_37:
        /* <DEDUP_REMOVED lines=17> */
[----:B------:R-:W-:Y:S01]  /*30a0*/  @P0 LOP3.LUT R8, R9, 0xd, RZ, 0xc0, !PT ;  /* 0x0000000d09080812 */ /* 0x000fe200078ec0ff */
[----:B------:R-:W-:-:S04]  /*30b0*/  @!P0 IMAD.MOV.U32 R9, RZ, RZ, 0x5 ;  /* 0x00000005ff098424 */ /* 0x000fc800078e00ff */
[----:B------:R-:W-:Y:S01]  /*30c0*/  @!P0 IMAD R10, R8, 0x3, R9 ;  /* 0x00000003080a8824 */ /* 0x000fe200078e0209 */
[----:B------:R-:W-:Y:S02]  /*30d0*/  @P0 LOP3.LUT R9, R22, R23, R25, 0x2d, !PT ;  /* 0x0000001716090212 */ /* 0x000fe400078e2d19 */
[----:B------:R-:W-:Y:S02]  /*30e0*/  @!P0 LOP3.LUT R9, R25, R22, R23, 0x96, !PT ;  /* 0x0000001619098212 */ /* 0x000fe400078e9617 */
[----:B------:R-:W-:Y:S01]  /*30f0*/  @!P0 LOP3.LUT R8, R10, 0xe, RZ, 0xc0, !PT ;  /* 0x0000000e0a088812 */ /* 0x000fe200078ec0ff */
[----:B------:R-:W-:Y:S06]  /*3100*/  BRA `(.L_x_40) ;  /* 0x0000000000187947 */ /* 0x000fec0003800000 */
.L_x_39:
[----:B------:R-:W-:-:S04]  /*3110*/  IMAD.MOV.U32 R9, RZ, RZ, 0x5 ;  /* 0x00000005ff097424 */ /* 0x000fc800078e00ff */
[----:B------:R-:W-:Y:S01]  /*3120*/  IMAD R8, R8, R9, 0x1 ;  /* 0x0000000108087424 */ /* 0x000fe200078e0209 */
[----:B------:R-:W-:-:S04]  /*3130*/  LOP3.LUT R9, R22, R25, R23, 0xb8, !PT ;  /* 0x0000001916097212 */ /* 0x000fc800078eb817 */
[----:B------:R-:W-:Y:S01]  /*3140*/  LOP3.LUT R8, R8, 0xc, RZ, 0xc0, !PT ;  /* 0x0000000c08087812 */ /* 0x000fe200078ec0ff */
[----:B------:R-:W-:Y:S06]  /*3150*/  BRA `(.L_x_40) ;  /* 0x0000000000047947 */ /* 0x000fec0003800000 */
.L_x_38:
[----:B------:R-:W-:-:S07]  /*3160*/  LOP3.LUT R9, R22, R23, R25, 0xe2, !PT ;  /* 0x0000001716097212 */ /* 0x000fce00078ee219 */
.L_x_40:
[----:B------:R-:W-:Y:S01]  /*3170*/  IMAD R8, R8, 0x4, R1 ;  /* 0x0000000408087824 */ /* 0x000fe200078e0201 */
[----:B------:R-:W2:Y:S04]  /*3180*/  LDG.E.CONSTANT R4, desc[UR8][R4.64+0xc] ;  /* 0x00000c0804047981 */ /* 0x000ea8000c1e9900 */
[----:B------:R-:W3:Y:S04]  /*3190*/  LDG.E.CONSTANT R6, desc[UR8][R6.64+0xc] ;  /* 0x00000c0806067981 */ /* 0x000ee8000c1e9900 */
[----:B------:R-:W4:Y:S01]  /*31a0*/  LDL R8, [R8] ;  /* 0x0000000008087983 */ /* 0x000f220000100800 */
[----:B------:R-:W-:-:S05]  /*31b0*/  VIADD R27, R27, 0x4 ;  /* 0x000000041b1b7836 */ /* 0x000fca0000000000 */
[----:B------:R-:W-:Y:S02]  /*31c0*/  ISETP.NE.AND P0, PT, R27, 0x40, PT ;  /* 0x000000401b00780c */ /* 0x000fe40003f05270 */
[----:B--2---:R-:W-:Y:S02]  /*31d0*/  IADD3 R9, PT, PT, R4, R9, R24 ;  /* 0x0000000904097210 */ /* 0x004fe40007ffe018 */
[----:B---3--:R-:W-:-:S03]  /*31e0*/  IADD3 R10, PT, PT, -R6, 0x20, RZ ;  /* 0x00000020060a7810 */ /* 0x008fc60007ffe1ff */
[----:B----4-:R-:W-:-:S05]  /*31f0*/  IMAD.IADD R9, R9, 0x1, R8 ;  /* 0x0000000109097824 */ /* 0x010fca00078e0208 */
[----:B------:R-:W-:Y:S02]  /*3200*/  SHF.L.U32 R24, R9, R6, RZ ;  /* 0x0000000609187219 */ /* 0x000fe400000006ff */
[----:B------:R-:W-:-:S04]  /*3210*/  SHF.R.U32.HI R10, RZ, R10, R9 ;  /* 0x0000000aff0a7219 */ /* 0x000fc80000011609 */
[----:B------:R-:W-:Y:S01]  /*3220*/  IADD3 R24, PT, PT, R10, R24, R23 ;  /* 0x000000180a187210 */ /* 0x000fe20007ffe017 */
[----:B------:R-:W-:Y:S06]  /*3230*/  @P0 BRA `(.L_x_41) ;  /* 0xfffffff8000c0947 */ /* 0x000fec000383ffff */
[----:B------:R-:W0:Y:S02]  /*3240*/  LDC.64 R4, c[0x0][0x3a0] ;  /* 0x0000e800ff047b82 */ /* 0x000e240000000a00 */
[----:B0-----:R-:W2:Y:S01]  /*3250*/  LDG.E.U8 R7, desc[UR8][R4.64] ;  /* 0x0000000804077981 */ /* 0x001ea2000c1e1100 */
[----:B------:R-:W-:Y:S01]  /*3260*/  VIADD R25, R25, 0x67452301 ;  /* 0x6745230119197836 */ /* 0x000fe20000000000 */
[----:B------:R-:W-:Y:S04]  /*3270*/  BSSY.RELIABLE B1, `(.L_x_42) ;  /* 0x0000054000017945 */ /* 0x000fe80003800100 */
[----:B------:R-:W-:-:S04]  /*3280*/  LOP3.LUT R6, R25, 0xff, RZ, 0xc0, !PT ;  /* 0x000000ff19067812 */ /* 0x000fc800078ec0ff */
[----:B--2---:R-:W-:-:S13]  /*3290*/  ISETP.NE.AND P0, PT, R7, R6, PT ;  /* 0x000000060700720c */ /* 0x004fda0003f05270 */
[----:B------:R-:W-:Y:S05]  /*32a0*/  @P0 BRA `(.L_x_43) ;  /* 0x0000000400400947 */ /* 0x000fea0003800000 */
[----:B------:R-:W2:Y:S01]  /*32b0*/  LDG.E.U8 R7, desc[UR8][R4.64+0x1] ;  /* 0x0000010804077981 */ /* 0x000ea2000c1e1100 */
[----:B------:R-:W-:-:S04]  /*32c0*/  LOP3.LUT R6, R25, 0xffff, RZ, 0xc0, !PT ;  /* 0x0000ffff19067812 */ /* 0x000fc800078ec0ff */
[----:B------:R-:W-:-:S04]  /*32d0*/  SHF.R.U32.HI R6, RZ, 0x8, R6 ;  /* 0x00000008ff067819 */ /* 0x000fc80000011606 */
[----:B------:R-:W-:-:S04]  /*32e0*/  PRMT R6, R6, 0x9910, RZ ;  /* 0x0000991006067816 */ /* 0x000fc800000000ff */
[----:B--2---:R-:W-:-:S13]  /*32f0*/  ISETP.NE.AND P0, PT, R7, R6, PT ;  /* 0x000000060700720c */ /* 0x004fda0003f05270 */
[----:B------:R-:W-:Y:S05]  /*3300*/  @P0 BRA `(.L_x_43) ;  /* 0x0000000400280947 */ /* 0x000fea0003800000 */
[----:B------:R-:W2:Y:S01]  /*3310*/  LDG.E.U8 R6, desc[UR8][R4.64+0x2] ;  /* 0x0000020804067981 */ /* 0x000ea2000c1e1100 */
[----:B------:R-:W-:-:S04]  /*3320*/  PRMT R7, R25, 0x7632, R7 ;  /* 0x0000763219077816 */ /* 0x000fc80000000007 */
[----:B------:R-:W-:-:S04]  /*3330*/  LOP3.LUT R7, R7, 0xff, RZ, 0xc0, !PT ;  /* 0x000000ff07077812 */ /* 0x000fc800078ec0ff */
[----:B--2---:R-:W-:-:S13]  /*3340*/  ISETP.NE.AND P0, PT, R6, R7, PT ;  /* 0x000000070600720c */ /* 0x004fda0003f05270 */
[----:B------:R-:W-:Y:S05]  /*3350*/  @P0 BRA `(.L_x_43) ;  /* 0x0000000400140947 */ /* 0x000fea0003800000 */
[----:B------:R-:W2:Y:S01]  /*3360*/  LDG.E.U8 R6, desc[UR8][R4.64+0x3] ;  /* 0x0000030804067981 */ /* 0x000ea2000c1e1100 */
[----:B------:R-:W-:-:S04]  /*3370*/  SHF.R.U32.HI R25, RZ, 0x18, R25 ;  /* 0x00000018ff197819 */ /* 0x000fc80000011619 */
[----:B------:R-:W-:-:S04]  /*3380*/  PRMT R7, R25, 0x9910, RZ ;  /* 0x0000991019077816 */ /* 0x000fc800000000ff */
[----:B--2---:R-:W-:-:S13]  /*3390*/  ISETP.NE.AND P0, PT, R6, R7, PT ;  /* 0x000000070600720c */ /* 0x004fda0003f05270 */
[----:B------:R-:W-:Y:S05]  /*33a0*/  @P0 BRA `(.L_x_43) ;  /* 0x0000000400000947 */ /* 0x000fea0003800000 */
[----:B------:R-:W2:Y:S01]  /*33b0*/  LDG.E.U8 R6, desc[UR8][R4.64+0x4] ;  /* 0x0000040804067981 */ /* 0x000ea2000c1e1100 */
[----:B------:R-:W-:-:S05]  /*33c0*/  VIADD R24, R24, 0xefcdab89 ;  /* 0xefcdab8918187836 */ /* 0x000fca0000000000 */
        /* <DEDUP_REMOVED lines=41> */
[----:B------:R-:W-:-:S04]  /*3660*/  IADD3 R22, PT, PT, R22, 0x10325476, RZ ;  /* 0x1032547616167810 */ /* 0x000fc80007ffe0ff */
        /* <DEDUP_REMOVED lines=18> */
[----:B------:R-:W-:Y:S05]  /*3790*/  @!P0 BREAK.RELIABLE B1 ;  /* 0x0000000000018942 */ /* 0x000fea0003800100 */
[----:B------:R-:W-:Y:S05]  /*37a0*/  @!P0 BRA `(.L_x_44) ;  /* 0x0000000000b88947 */ /* 0x000fea0003800000 */
.L_x_43:
[----:B------:R-:W-:Y:S05]  /*37b0*/  BSYNC.RELIABLE B1 ;  /* 0x0000000000017941 */ /* 0x000fea0003800100 */
.L_x_42:
[----:B------:R-:W-:Y:S01]  /*37c0*/  IMAD.U32 R4, RZ, RZ, UR5 ;  /* 0x00000005ff047e24 */ /* 0x000fe2000f8e00ff */
[----:B------:R-:W-:-:S04]  /*37d0*/  IADD3 RZ, P0, PT, R17, UR5, RZ ;  /* 0x0000000511ff7c10 */ /* 0x000fc8000ff1e0ff */
[----:B------:R-:W-:Y:S01]  /*37e0*/  LEA.HI.X.SX32 R5, R4, R15, 0x1, P0 ;  /* 0x0000000f04057211 */ /* 0x000fe200000f0eff */
[----:B------:R-:W-:-:S06]  /*37f0*/  IMAD.MOV.U32 R4, RZ, RZ, R20 ;  /* 0x000000ffff047224 */ /* 0x000fcc00078e0014 */
[----:B------:R-:W2:Y:S01]  /*3800*/  LDG.E.U8 R4, desc[UR8][R4.64] ;  /* 0x0000000804047981 */ /* 0x000ea2000c1e1100 */
[----:B------:R-:W-:Y:S01]  /*3810*/  BSSY.RECONVERGENT B1, `(.L_x_45) ;  /* 0x000001d000017945 */ /* 0x000fe20003800200 */
[----:B------:R-:W-:Y:S01]  /*3820*/  IMAD.MOV.U32 R8, RZ, RZ, R20 ;  /* 0x000000ffff087224 */ /* 0x000fe200078e0014 */
[----:B--2---:R-:W-:-:S13]  /*3830*/  ISETP.NE.AND P0, PT, R4, 0x7a, PT ;  /* 0x0000007a0400780c */ /* 0x004fda0003f05270 */
[----:B------:R-:W-:Y:S05]  /*3840*/  @P0 BRA `(.L_x_46) ;  /* 0x0000000000640947 */ /* 0x000fea0003800000 */
[----:B------:R-:W0:Y:S02]  /*3850*/  LDC R4, c[0x0][0x388] ;  /* 0x0000e200ff047b82 */ /* 0x000e240000000800 */
[----:B0-----:R-:W-:-:S13]  /*3860*/  ISETP.GE.AND P0, PT, R4, 0x1, PT ;  /* 0x000000010400780c */ /* 0x001fda0003f06270 */
[----:B------:R-:W-:Y:S05]  /*3870*/  @!P0 EXIT ;  /* 0x000000000000894d */ /* 0x000fea0003800000 */
[----:B------:R-:W-:Y:S01]  /*3880*/  IMAD.MOV.U32 R8, RZ, RZ, R20 ;  /* 0x000000ffff087224 */ /* 0x000fe200078e0014 */
[----:B------:R-:W-:-:S05]  /*3890*/  IADD3 R20, P0, PT, R17, UR5, RZ ;  /* 0x0000000511147c10 */ /* 0x000fca000ff1e0ff */
[----:B------:R-:W-:Y:S02]  /*38a0*/  IMAD.MOV.U32 R4, RZ, RZ, R20 ;  /* 0x000000ffff047224 */ /* 0x000fe400078e0014 */
[----:B------:R-:W-:-:S05]  /*38b0*/  IMAD.X R5, RZ, RZ, R15, P0 ;  /* 0x000000ffff057224 */ /* 0x000fca00000e060f */
[----:B------:R-:W2:Y:S02]  /*38c0*/  LDG.E.U8 R4, desc[UR8][R4.64] ;  /* 0x0000000804047981 */ /* 0x000ea4000c1e1100 */
[----:B--2---:R-:W-:-:S13]  /*38d0*/  ISETP.NE.AND P0, PT, R4, 0x7a, PT ;  /* 0x0000007a0400780c */ /* 0x004fda0003f05270 */
[----:B------:R-:W-:Y:S05]  /*38e0*/  @P0 BRA `(.L_x_46) ;  /* 0x00000000003c0947 */ /* 0x000fea0003800000 */
[----:B------:R-:W-:Y:S01]  /*38f0*/  BSSY.RECONVERGENT B2, `(.L_x_46) ;  /* 0x000000e000027945 */ /* 0x000fe20003800200 */
[----:B------:R-:W-:-:S07]  /*3900*/  IMAD.U32 R6, RZ, RZ, UR5 ;  /* 0x00000005ff067e24 */ /* 0x000fce000f8e00ff */
.L_x_47:
[----:B------:R-:W-:Y:S01]  /*3910*/  ISETP.NE.AND P0, PT, R6, RZ, PT ;  /* 0x000000ff0600720c */ /* 0x000fe20003f05270 */
[----:B------:R-:W-:Y:S02]  /*3920*/  IMAD.MOV.U32 R7, RZ, RZ, 0x61 ;  /* 0x00000061ff077424 */ /* 0x000fe400078e00ff */
[----:B------:R-:W-:-:S05]  /*3930*/  IMAD.MOV.U32 R4, RZ, RZ, R8 ;  /* 0x000000ffff047224 */ /* 0x000fca00078e0008 */
[----:B------:R0:W-:Y:S05]  /*3940*/  STG.E.U8 desc[UR8][R4.64], R7 ;  /* 0x0000000704007986 */ /* 0x0001ea000c101108 */
[----:B------:R-:W-:Y:S05]  /*3950*/  @!P0 EXIT ;  /* 0x000000000000894d */ /* 0x000fea0003800000 */
[----:B------:R-:W-:-:S05]  /*3960*/  VIADD R6, R6, 0xffffffff ;  /* 0xffffffff06067836 */ /* 0x000fca0000000000 */
[----:B------:R-:W-:-:S05]  /*3970*/  IADD3 R8, P0, PT, R6, R17, RZ ;  /* 0x0000001106087210 */ /* 0x000fca0007f1e0ff */
[----:B0-----:R-:W-:Y:S02]  /*3980*/  IMAD.MOV.U32 R4, RZ, RZ, R8 ;  /* 0x000000ffff047224 */ /* 0x001fe400078e0008 */
[----:B------:R-:W-:-:S05]  /*3990*/  IMAD.X R5, RZ, RZ, R15, P0 ;  /* 0x000000ffff057224 */ /* 0x000fca00000e060f */
[----:B------:R-:W2:Y:S02]  /*39a0*/  LDG.E.U8 R4, desc[UR8][R4.64] ;  /* 0x0000000804047981 */ /* 0x000ea4000c1e1100 */
[----:B--2---:R-:W-:-:S13]  /*39b0*/  ISETP.NE.AND P0, PT, R4, 0x7a, PT ;  /* 0x0000007a0400780c */ /* 0x004fda0003f05270 */
[----:B------:R-:W-:Y:S05]  /*39c0*/  @!P0 BRA `(.L_x_47) ;  /* 0xfffffffc00d08947 */ /* 0x000fea000383ffff */
[----:B------:R-:W-:Y:S05]  /*39d0*/  BSYNC.RECONVERGENT B2 ;  /* 0x0000000000027941 */ /* 0x000fea0003800200 */
.L_x_46:
[----:B------:R-:W-:Y:S05]  /*39e0*/  BSYNC.RECONVERGENT B1 ;  /* 0x0000000000017941 */ /* 0x000fea0003800200 */
.L_x_45:
[----:B------:R-:W0:Y:S01]  /*39f0*/  LDCU.64 UR24, c[0x0][0x398] ;  /* 0x00007300ff1877ac */ /* 0x000e220008000a00 */
[----:B------:R-:W-:Y:S01]  /*3a00*/  IADD3 R14, P0, PT, R14, 0x1, RZ ;  /* 0x000000010e0e7810 */ /* 0x000fe20007f1e0ff */
[----:B------:R-:W-:Y:S02]  /*3a10*/  VIADD R7, R4, 0x1 ;  /* 0x0000000104077836 */ /* 0x000fe40000000000 */
[----:B------:R-:W-:Y:S02]  /*3a20*/  IMAD.MOV.U32 R4, RZ, RZ, R8 ;  /* 0x000000ffff047224 */ /* 0x000fe400078e0008 */
[----:B------:R-:W-:-:S03]  /*3a30*/  IMAD.X R0, RZ, RZ, R0, P0 ;  /* 0x000000ffff007224 */ /* 0x000fc600000e0600 */
[----:B------:R1:W-:Y:S01]  /*3a40*/  STG.E.U8 desc[UR8][R4.64], R7 ;  /* 0x0000000704007986 */ /* 0x0003e2000c101108 */
[----:B0-----:R-:W-:-:S04]  /*3a50*/  ISETP.NE.U32.AND P0, PT, R14, UR24, PT ;  /* 0x000000180e007c0c */ /* 0x001fc8000bf05070 */
[----:B------:R-:W-:-:S13]  /*3a60*/  ISETP.NE.AND.EX P0, PT, R0, UR25, PT, P0 ;  /* 0x0000001900007c0c */ /* 0x000fda000bf05300 */
[----:B-1----:R-:W-:Y:S05]  /*3a70*/  @!P0 EXIT ;  /* 0x000000000000894d */ /* 0x002fea0003800000 */
[----:B------:R-:W-:Y:S05]  /*3a80*/  BRA `(.L_x_48) ;  /* 0xffffffd800ec7947 */ /* 0x000fea000383ffff */
.L_x_44:
[----:B------:R-:W-:Y:S05]  /*3a90*/  BSYNC.RECONVERGENT B0 ;  /* 0x0000000000007941 */ /* 0x000fea0003800200 */
.L_x_20:
[----:B------:R-:W-:Y:S05]  /*3aa0*/  WARPSYNC.ALL ;  /* 0x0000000000007948 */ /* 0x000fea0003800000 */
[----:B------:R-:W0:Y:S02]  /*3ab0*/  LDCU UR4, c[0x0][0x388] ;  /* 0x00007100ff0477ac */ /* 0x000e240008000800 */
[----:B0-----:R-:W-:-:S13]  /*3ac0*/  ISETP.LE.AND P0, PT, RZ, UR4, PT ;  /* 0x00000004ff007c0c */ /* 0x001fda000bf03270 */
[----:B------:R-:W-:Y:S05]  /*3ad0*/  @!P0 EXIT ;  /* 0x000000000000894d */ /* 0x000fea0003800000 */
[----:B------:R-:W-:Y:S02]  /*3ae0*/  UISETP.GE.U32.AND UP0, UPT, UR4, 0xf, UPT ;  /* 0x0000000f0400788c */ /* 0x000fe4000bf06070 */
[----:B------:R-:W-:-:S03]  /*3af0*/  UIADD3 UR5, UPT, UPT, UR4, 0x1, URZ ;  /* 0x0000000104057890 */ /* 0x000fc6000fffe0ff */
[----:B------:R-:W-:Y:S01]  /*3b00*/  UMOV UR4, URZ ;  /* 0x000000ff00047c82 */ /* 0x000fe20008000000 */
[----:B------:R-:W-:-:S06]  /*3b10*/  ULOP3.LUT UR10, UR5, 0xf, URZ, 0xc0, !UPT ;  /* 0x0000000f050a7892 */ /* 0x000fcc000f8ec0ff */
[----:B------:R-:W-:Y:S01]  /*3b20*/  ISETP.NE.AND P0, PT, RZ, UR10, PT ;  /* 0x0000000aff007c0c */ /* 0x000fe2000bf05270 */
[----:B------:R-:W-:-:S12]  /*3b30*/  BRA.U !UP0, `(.L_x_49) ;  /* 0x0000000108c87547 */ /* 0x000fd8000b800000 */
[----:B------:R-:W0:Y:S01]  /*3b40*/  LDCU.64 UR6, c[0x0][0x3a8] ;  /* 0x00007500ff0677ac */ /* 0x000e220008000a00 */
[----:B------:R-:W-:-:S04]  /*3b50*/  ULOP3.LUT UR4, UR5, 0xfffffff0, URZ, 0xc0, !UPT ;  /* 0xfffffff005047892 */ /* 0x000fc8000f8ec0ff */
[----:B------:R-:W-:Y:S02]  /*3b60*/  UIADD3 UR11, UPT, UPT, -UR4, URZ, URZ ;  /* 0x000000ff040b7290 */ /* 0x000fe4000fffe1ff */
[----:B0-----:R-:W-:-:S04]  /*3b70*/  UIADD3 UR6, UP0, UPT, UR6, 0x7, URZ ;  /* 0x0000000706067890 */ /* 0x001fc8000ff1e0ff */
[----:B------:R-:W-:Y:S02]  /*3b80*/  UIADD3.X UR7, UPT, UPT, URZ, UR7, URZ, UP0, !UPT ;  /* 0x00000007ff077290 */ /* 0x000fe400087fe4ff */
[----:B------:R-:W-:-:S04]  /*3b90*/  IMAD.U32 R0, RZ, RZ, UR6 ;  /* 0x00000006ff007e24 */ /* 0x000fc8000f8e00ff */
[----:B------:R-:W-:-:S07]  /*3ba0*/  IMAD.U32 R23, RZ, RZ, UR7 ;  /* 0x00000007ff177e24 */ /* 0x000fce000f8e00ff */
.L_x_50:
[----:B------:R-:W-:Y:S01]  /*3bb0*/  MOV R4, R16 ;  /* 0x0000001000047202 */ /* 0x000fe20000000f00 */
[----:B------:R-:W-:-:S05]  /*3bc0*/  IMAD.MOV.U32 R5, RZ, RZ, R21 ;  /* 0x000000ffff057224 */ /* 0x000fca00078e0015 */
[----:B0-----:R-:W2:Y:S01]  /*3bd0*/  LDG.E.U8 R7, desc[UR8][R4.64+-0x7] ;  /* 0xfffff90804077981 */ /* 0x001ea2000c1e1100 */
[----:B------:R-:W-:Y:S02]  /*3be0*/  IMAD.MOV.U32 R2, RZ, RZ, R0 ;  /* 0x000000ffff027224 */ /* 0x000fe400078e0000 */
[----:B------:R-:W-:-:S05]  /*3bf0*/  IMAD.MOV.U32 R3, RZ, RZ, R23 ;  /* 0x000000ffff037224 */ /* 0x000fca00078e0017 */
        /* <DEDUP_REMOVED lines=20> */
[----:B----4-:R4:W-:Y:S04]  /*3d40*/  STG.E.U8 desc[UR8][R2.64+0x3], R21 ;  /* 0x0000031502007986 */ /* 0x0109e8000c101108 */
[----:B-----5:R-:W5:Y:S04]  /*3d50*/  LDG.E.U8 R23, desc[UR8][R4.64+0x4] ;  /* 0x0000040804177981 */ /* 0x020f68000c1e1100 */
[----:B-----5:R5:W-:Y:S04]  /*3d60*/  STG.E.U8 desc[UR8][R2.64+0x4], R23 ;  /* 0x0000041702007986 */ /* 0x020be8000c101108 */
[----:B0-----:R-:W2:Y:S04]  /*3d70*/  LDG.E.U8 R7, desc[UR8][R4.64+0x5] ;  /* 0x0000050804077981 */ /* 0x001ea8000c1e1100 */
[----:B--2---:R0:W-:Y:S04]  /*3d80*/  STG.E.U8 desc[UR8][R2.64+0x5], R7 ;  /* 0x0000050702007986 */ /* 0x0041e8000c101108 */
[----:B-1----:R-:W2:Y:S04]  /*3d90*/  LDG.E.U8 R9, desc[UR8][R4.64+0x6] ;  /* 0x0000060804097981 */ /* 0x002ea8000c1e1100 */
[----:B--2---:R0:W-:Y:S04]  /*3da0*/  STG.E.U8 desc[UR8][R2.64+0x6], R9 ;  /* 0x0000060902007986 */ /* 0x0041e8000c101108 */
[----:B------:R-:W2:Y:S04]  /*3db0*/  LDG.E.U8 R11, desc[UR8][R4.64+0x7] ;  /* 0x00000708040b7981 */ /* 0x000ea8000c1e1100 */
[----:B--2---:R0:W-:Y:S04]  /*3dc0*/  STG.E.U8 desc[UR8][R2.64+0x7], R11 ;  /* 0x0000070b02007986 */ /* 0x0041e8000c101108 */
[----:B---3--:R-:W2:Y:S01]  /*3dd0*/  LDG.E.U8 R13, desc[UR8][R4.64+0x8] ;  /* 0x00000808040d7981 */ /* 0x008ea2000c1e1100 */
[----:B------:R-:W-:Y:S01]  /*3de0*/  UIADD3 UR11, UPT, UPT, UR11, 0x10, URZ ;  /* 0x000000100b0b7890 */ /* 0x000fe2000fffe0ff */
[----:B------:R-:W-:-:S02]  /*3df0*/  IADD3 R16, P1, PT, R4, 0x10, RZ ;  /* 0x0000001004107810 */ /* 0x000fc40007f3e0ff */
[----:B------:R-:W-:Y:S01]  /*3e00*/  IADD3 R0, P2, PT, R2, 0x10, RZ ;  /* 0x0000001002007810 */ /* 0x000fe20007f5e0ff */
[----:B------:R-:W-:Y:S02]  /*3e10*/  UISETP.NE.AND UP0, UPT, UR11, URZ, UPT ;  /* 0x000000ff0b00728c */ /* 0x000fe4000bf05270 */
[----:B----4-:R-:W-:Y:S02]  /*3e20*/  IMAD.X R21, RZ, RZ, R5, P1 ;  /* 0x000000ffff157224 */ /* 0x010fe400008e0605 */
[----:B-----5:R-:W-:Y:S01]  /*3e30*/  IMAD.X R23, RZ, RZ, R3, P2 ;  /* 0x000000ffff177224 */ /* 0x020fe200010e0603 */
[----:B--2---:R0:W-:Y:S04]  /*3e40*/  STG.E.U8 desc[UR8][R2.64+0x8], R13 ;  /* 0x0000080d02007986 */ /* 0x0041e8000c101108 */
[----:B------:R-:W-:Y:S05]  /*3e50*/  BRA.U UP0, `(.L_x_50) ;  /* 0xfffffffd00547547 */ /* 0x000fea000b83ffff */
.L_x_49:
[----:B------:R-:W-:Y:S05]  /*3e60*/  @!P0 EXIT ;  /* 0x000000000000894d */ /* 0x000fea0003800000 */
[----:B------:R-:W-:Y:S02]  /*3e70*/  UISETP.GE.U32.AND UP0, UPT, UR10, 0x8, UPT ;  /* 0x000000080a00788c */ /* 0x000fe4000bf06070 */
[----:B------:R-:W-:-:S06]  /*3e80*/  ULOP3.LUT UR11, UR5, 0x7, URZ, 0xc0, !UPT ;  /* 0x00000007050b7892 */ /* 0x000fcc000f8ec0ff */
[----:B------:R-:W-:Y:S01]  /*3e90*/  ISETP.NE.AND P0, PT, RZ, UR11, PT ;  /* 0x0000000bff007c0c */ /* 0x000fe2000bf05270 */
[----:B------:R-:W-:-:S12]  /*3ea0*/  BRA.U !UP0, `(.L_x_51) ;  /* 0x0000000108607547 */ /* 0x000fd8000b800000 */
[----:B0-----:R-:W-:Y:S01]  /*3eb0*/  IADD3 R2, P1, PT, R17, UR4, RZ ;  /* 0x0000000411027c10 */ /* 0x001fe2000ff3e0ff */
[----:B------:R-:W0:Y:S04]  /*3ec0*/  LDCU.64 UR6, c[0x0][0x3a8] ;  /* 0x00007500ff0677ac */ /* 0x000e280008000a00 */
[----:B------:R-:W-:-:S05]  /*3ed0*/  IMAD.X R3, RZ, RZ, R15, P1 ;  /* 0x000000ffff037224 */ /* 0x000fca00008e060f */
[----:B------:R-:W2:Y:S01]  /*3ee0*/  LDG.E.U8 R7, desc[UR8][R2.64] ;  /* 0x0000000802077981 */ /* 0x000ea2000c1e1100 */
[----:B0-----:R-:W-:-:S04]  /*3ef0*/  UIADD3 UR6, UP0, UPT, UR4, UR6, URZ ;  /* 0x0000000604067290 */ /* 0x001fc8000ff1e0ff */
[----:B------:R-:W-:Y:S02]  /*3f00*/  UIADD3.X UR7, UPT, UPT, URZ, UR7, URZ, UP0, !UPT ;  /* 0x00000007ff077290 */ /* 0x000fe400087fe4ff */
[----:B------:R-:W-:-:S04]  /*3f10*/  IMAD.U32 R4, RZ, RZ, UR6 ;  /* 0x00000006ff047e24 */ /* 0x000fc8000f8e00ff */
[----:B------:R-:W-:-:S05]  /*3f20*/  IMAD.U32 R5, RZ, RZ, UR7 ;  /* 0x00000007ff057e24 */ /* 0x000fca000f8e00ff */
        /* <DEDUP_REMOVED lines=14> */
[----:B------:R-:W-:-:S03]  /*4010*/  UIADD3 UR4, UPT, UPT, UR4, 0x8, URZ ;  /* 0x0000000804047890 */ /* 0x000fc6000fffe0ff */
[----:B---3--:R2:W-:Y:S09]  /*4020*/  STG.E.U8 desc[UR8][R4.64+0x7], R9 ;  /* 0x0000070904007986 */ /* 0x0085f2000c101108 */
.L_x_51:
        /* <DEDUP_REMOVED lines=8> */
[----:B--2---:R-:W2:Y:S01]  /*40b0*/  LDG.E.U8 R7, desc[UR8][R2.64] ;  /* 0x0000000802077981 */ /* 0x004ea2000c1e1100 */
        /* <DEDUP_REMOVED lines=9> */
[----:B------:R-:W2:Y:S01]  /*4150*/  LDG.E.U8 R13, desc[UR8][R2.64+0x3] ;  /* 0x00000308020d7981 */ /* 0x000ea2000c1e1100 */
[----:B------:R-:W-:-:S03]  /*4160*/  UIADD3 UR4, UPT, UPT, UR4, 0x4, URZ ;  /* 0x0000000404047890 */ /* 0x000fc6000fffe0ff */
[----:B--2---:R1:W-:Y:S09]  /*4170*/  STG.E.U8 desc[UR8][R4.64+0x3], R13 ;  /* 0x0000030d04007986 */ /* 0x0043f2000c101108 */
.L_x_52:
[----:B------:R-:W-:Y:S05]  /*4180*/  @!P0 EXIT ;  /* 0x000000000000894d */ /* 0x000fea0003800000 */
[----:B0-----:R-:W0:Y:S01]  /*4190*/  LDC.64 R2, c[0x0][0x380] ;  /* 0x0000e000ff027b82 */ /* 0x001e220000000a00 */
[----:B------:R-:W3:Y:S01]  /*41a0*/  LDCU.64 UR6, c[0x0][0x3a8] ;  /* 0x00007500ff0677ac */ /* 0x000ee20008000a00 */
[----:B------:R-:W-:Y:S02]  /*41b0*/  UIADD3 UR5, UPT, UPT, -UR5, URZ, URZ ;  /* 0x000000ff05057290 */ /* 0x000fe4000fffe1ff */
[----:B---3--:R-:W-:Y:S02]  /*41c0*/  UIADD3 UR6, UP0, UPT, UR4, UR6, URZ ;  /* 0x0000000604067290 */ /* 0x008fe4000ff1e0ff */
[----:B0-----:R-:W-:Y:S02]  /*41d0*/  IADD3 R19, P0, P1, R19, UR4, R2 ;  /* 0x0000000413137c10 */ /* 0x001fe4000f91e002 */
[----:B------:R-:W-:Y:S02]  /*41e0*/  UIADD3.X UR4, UPT, UPT, URZ, UR7, URZ, UP0, !UPT ;  /* 0x00000007ff047290 */ /* 0x000fe400087fe4ff */
[----:B------:R-:W-:-:S10]  /*41f0*/  IADD3.X R18, PT, PT, R18, R3, RZ, P0, P1 ;  /* 0x0000000312127210 */ /* 0x000fd400007e24ff */
.L_x_53:
[----:B0-----:R-:W-:Y:S02]  /*4200*/  IMAD.MOV.U32 R3, RZ, RZ, R18 ;  /* 0x000000ffff037224 */ /* 0x001fe400078e0012 */
[----:B------:R-:W-:-:S05]  /*4210*/  IMAD.MOV.U32 R2, RZ, RZ, R19 ;  /* 0x000000ffff027224 */ /* 0x000fca00078e0013 */
[----:B------:R-:W3:Y:S01]  /*4220*/  LDG.E.U8 R3, desc[UR8][R2.64] ;  /* 0x0000000802037981 */ /* 0x000ee2000c1e1100 */
[----:B-12---:R-:W-:Y:S01]  /*4230*/  IMAD.U32 R4, RZ, RZ, UR6 ;  /* 0x00000006ff047e24 */ /* 0x006fe2000f8e00ff */
[----:B------:R-:W-:Y:S01]  /*4240*/  UIADD3 UR6, UP0, UPT, UR6, 0x1, URZ ;  /* 0x0000000106067890 */ /* 0x000fe2000ff1e0ff */
[----:B------:R-:W-:Y:S01]  /*4250*/  IMAD.U32 R5, RZ, RZ, UR4 ;  /* 0x00000004ff057e24 */ /* 0x000fe2000f8e00ff */
[----:B------:R-:W-:Y:S01]  /*4260*/  UIADD3 UR5, UPT, UPT, UR5, 0x1, URZ ;  /* 0x0000000105057890 */ /* 0x000fe2000fffe0ff */
[----:B------:R-:W-:Y:S01]  /*4270*/  IADD3 R19, P0, PT, R19, 0x1, RZ ;  /* 0x0000000113137810 */ /* 0x000fe20007f1e0ff */
[----:B------:R-:W-:Y:S02]  /*4280*/  UIADD3.X UR4, UPT, UPT, URZ, UR4, URZ, UP0, !UPT ;  /* 0x00000004ff047290 */ /* 0x000fe400087fe4ff */
[----:B------:R-:W-:Y:S02]  /*4290*/  UISETP.NE.AND UP0, UPT, UR5, URZ, UPT ;  /* 0x000000ff0500728c */ /* 0x000fe4000bf05270 */
[----:B------:R-:W-:Y:S01]  /*42a0*/  IMAD.X R18, RZ, RZ, R18, P0 ;  /* 0x000000ffff127224 */ /* 0x000fe200000e0612 */
[----:B---3--:R0:W-:Y:S06]  /*42b0*/  STG.E.U8 desc[UR8][R4.64], R3 ;  /* 0x0000000304007986 */ /* 0x0081ec000c101108 */
[----:B------:R-:W-:Y:S05]  /*42c0*/  BRA.U UP0, `(.L_x_53) ;  /* 0xfffffffd00cc7547 */ /* 0x000fea000b83ffff */
[----:B------:R-:W-:Y:S05]  /*42d0*/  EXIT ;  /* 0x000000000000794d */ /* 0x000fea0003800000 */
.L_x_54:
[----:B------:R-:W-:-:S00]  /*42e0*/  BRA `(.L_x_54) ;  /* 0xfffffffc00fc7947 */ /* 0x000fc0000383ffff */
[----:B------:R-:W-:-:S00]  /*42f0*/  NOP ;  /* 0x0000000000007918 */ /* 0x000fc00000000000 */
        /* <DEDUP_REMOVED lines=8> */
.L_x_55:


//--------------------- .nv.global.init           --------------------------
	.section	.nv.global.init,"aw",@progbits
	.align	4
.nv.global.init:
	.type		k,@object
	.size		k,(r - k)
k:
        /*0000*/ 	.byte	0x78, 0xa4, 0x6a, 0xd7, 0x56, 0xb7, 0xc7, 0xe8, 0xdb, 0x70, 0x20, 0x24, 0xee, 0xce, 0xbd, 0xc1
        /* <DEDUP_REMOVED lines=15> */
	.type		r,@object
	.size		r,(.L_1 - r)
r:
        /* <DEDUP_REMOVED lines=16> */
.L_1:


//--------------------- .nv.shared.reserved.0     --------------------------
	.section	.nv.shared.reserved.0,"aw",@nobits
	.weak		__nv_reservedSMEM_offset_0_alias
	.size		__nv_reservedSMEM_offset_0_alias, 0, 64
	.other		__nv_reservedSMEM_offset_0_alias,@"STO_CUDA_RESERVED_SHARED STV_DEFAULT"
__nv_reservedSMEM_offset_0_alias:
	.zero		0
	.zero		64


//--------------------- .nv.constant0._Z11kernel_hashPciyyPhS_S0_ --------------------------
	.section	.nv.constant0._Z11kernel_hashPciyyPhS_S0_,"a",@progbits
	.sectionflags	@""
	.align	4
.nv.constant0._Z11kernel_hashPciyyPhS_S0_:
	.zero		952


//--------------------- SYMBOLS --------------------------

	.type		.nv.reservedSmem.offset0,@object
	.size		.nv.reservedSmem.offset0,0x4
